	.target	sm_103a

	.elftype	@"ET_EXEC"


//--------------------- .note.nv.tkinfo           --------------------------
	.section	.note.nv.tkinfo,"",@"SHT_NOTE"
	.sectionflags	@"SHF_NOTE_NV_TKINFO"
	.tkinfo
        /*0018*/ 	.word	0x00000002
        /*0030*/ 	.string	""
        /*0030*/ 	.string	"ptxas"
        /*0030*/ 	.string	"Cuda compilation tools, release 13.0, V13.0.88"
        /*0030*/ 	.string	"Build cuda_13.0.r13.0/compiler.36424714_0"
        /*0030*/ 	.string	"-arch sm_103a -m 64 "



//--------------------- .note.nv.cuinfo           --------------------------
	.section	.note.nv.cuinfo,"",@"SHT_NOTE"
	.sectionflags	@"SHF_NOTE_NV_CUINFO"
        /*0018*/ 	.short	0x0002
        /*001a*/ 	.short	0x0067
        /*001c*/ 	.short	0x0082
	.zero		2


//--------------------- .nv.info                  --------------------------
	.section	.nv.info,"",@"SHT_CUDA_INFO"
	.align	4


	//----- nvinfo : EIATTR_REGCOUNT
	.align		4
        /*0000*/ 	.byte	0x04, 0x2f
        /*0002*/ 	.short	(.L_12 - .L_11)
	.align		4
.L_11:
        /*0004*/ 	.word	index@(_ZN7cutlass13device_kernelIN5flash19enable_sm80_to_sm89INS1_16FlashAttnFwdSm80INS1_25CollectiveMainloopFwdSm80ILi4ELi1ELb0EN4cute5tupleIJNS5_1CILi128EEENS7_ILi48EEENS7_ILi96EEEEEELi96ENS_10bfloat16_tEfNS_4arch4Sm80ELb1ELb0ELb0ELb1ELb0ELb1ELb1ELb1EEENS1_21CollectiveEpilogueFwdINS6_IJS8_SA_S9_EEENS6_IJNS7_ILi1EEESI_SI_EEESC_SE_Li128ELb1ELb1ELb1ELb0EEENS1_36VarlenDynamicPersistentTileSchedulerILi128ELi48ELi128ELi128ELb1ELb1ELb0ELb1ELb1ELb1EEEEEEEEEvNT_6ParamsE)
        /*0008*/ 	.word	0x00000004


	//----- nvinfo : EIATTR_FRAME_SIZE
	.align		4
.L_12:
        /*000c*/ 	.byte	0x04, 0x11
        /*000e*/ 	.short	(.L_14 - .L_13)
	.align		4
.L_13:
        /*0010*/ 	.word	index@(_ZN7cutlass13device_kernelIN5flash19enable_sm80_to_sm89INS1_16FlashAttnFwdSm80INS1_25CollectiveMainloopFwdSm80ILi4ELi1ELb0EN4cute5tupleIJNS5_1CILi128EEENS7_ILi48EEENS7_ILi96EEEEEELi96ENS_10bfloat16_tEfNS_4arch4Sm80ELb1ELb0ELb0ELb1ELb0ELb1ELb1ELb1EEENS1_21CollectiveEpilogueFwdINS6_IJS8_SA_S9_EEENS6_IJNS7_ILi1EEESI_SI_EEESC_SE_Li128ELb1ELb1ELb1ELb0EEENS1_36VarlenDynamicPersistentTileSchedulerILi128ELi48ELi128ELi128ELb1ELb1ELb0ELb1ELb1ELb1EEEEEEEEEvNT_6ParamsE)
        /*0014*/ 	.word	0x00000000


	//----- nvinfo : EIATTR_REGCOUNT
	.align		4
.L_14:
        /*0018*/ 	.byte	0x04, 0x2f
        /*001a*/ 	.short	(.L_16 - .L_15)
	.align		4
.L_15:
        /*001c*/ 	.word	index@(_ZN7cutlass13device_kernelIN5flash19enable_sm80_to_sm89INS1_16FlashAttnFwdSm80INS1_25CollectiveMainloopFwdSm80ILi4ELi1ELb0EN4cute5tupleIJNS5_1CILi128EEENS7_ILi48EEENS7_ILi96EEEEEELi96ENS_10bfloat16_tEfNS_4arch4Sm80ELb1ELb0ELb0ELb1ELb0ELb0ELb1ELb1EEENS1_21CollectiveEpilogueFwdINS6_IJS8_SA_S9_EEENS6_IJNS7_ILi1EEESI_SI_EEESC_SE_Li128ELb1ELb1ELb1ELb0EEENS1_36VarlenDynamicPersistentTileSchedulerILi128ELi48ELi128ELi128ELb1ELb1ELb0ELb1ELb1ELb1EEEEEEEEEvNT_6ParamsE)
        /*0020*/ 	.word	0x00000004


	//----- nvinfo : EIATTR_FRAME_SIZE
	.align		4
.L_16:
        /*0024*/ 	.byte	0x04, 0x11
        /*0026*/ 	.short	(.L_18 - .L_17)
	.align		4
.L_17:
        /*0028*/ 	.word	index@(_ZN7cutlass13device_kernelIN5flash19enable_sm80_to_sm89INS1_16FlashAttnFwdSm80INS1_25CollectiveMainloopFwdSm80ILi4ELi1ELb0EN4cute5tupleIJNS5_1CILi128EEENS7_ILi48EEENS7_ILi96EEEEEELi96ENS_10bfloat16_tEfNS_4arch4Sm80ELb1ELb0ELb0ELb1ELb0ELb0ELb1ELb1EEENS1_21CollectiveEpilogueFwdINS6_IJS8_SA_S9_EEENS6_IJNS7_ILi1EEESI_SI_EEESC_SE_Li128ELb1ELb1ELb1ELb0EEENS1_36VarlenDynamicPersistentTileSchedulerILi128ELi48ELi128ELi128ELb1ELb1ELb0ELb1ELb1ELb1EEEEEEEEEvNT_6ParamsE)
        /*002c*/ 	.word	0x00000000


	//----- nvinfo : EIATTR_REGCOUNT
	.align		4
.L_18:
        /*0030*/ 	.byte	0x04, 0x2f
        /*0032*/ 	.short	(.L_20 - .L_19)
	.align		4
.L_19:
        /*0034*/ 	.word	index@(_ZN7cutlass13device_kernelIN5flash19enable_sm80_to_sm89INS1_16FlashAttnFwdSm80INS1_25CollectiveMainloopFwdSm80ILi4ELi1ELb0EN4cute5tupleIJNS5_1CILi128EEENS7_ILi64EEENS7_ILi96EEEEEELi96ENS_10bfloat16_tEfNS_4arch4Sm80ELb1ELb0ELb0ELb0ELb0ELb0ELb1ELb1EEENS1_21CollectiveEpilogueFwdINS6_IJS8_SA_S9_EEENS6_IJNS7_ILi1EEESI_SI_EEESC_SE_Li128ELb0ELb1ELb1ELb0EEENS1_30DynamicPersistentTileSchedulerILi128ELi128ELb1ELb1ELb0EEEEEEEEEvNT_6ParamsE)
        /*0038*/ 	.word	0x00000004


	//----- nvinfo : EIATTR_FRAME_SIZE
	.align		4
.L_20:
        /*003c*/ 	.byte	0x04, 0x11
        /*003e*/ 	.short	(.L_22 - .L_21)
	.align		4
.L_21:
        /*0040*/ 	.word	index@(_ZN7cutlass13device_kernelIN5flash19enable_sm80_to_sm89INS1_16FlashAttnFwdSm80INS1_25CollectiveMainloopFwdSm80ILi4ELi1ELb0EN4cute5tupleIJNS5_1CILi128EEENS7_ILi64EEENS7_ILi96EEEEEELi96ENS_10bfloat16_tEfNS_4arch4Sm80ELb1ELb0ELb0ELb0ELb0ELb0ELb1ELb1EEENS1_21CollectiveEpilogueFwdINS6_IJS8_SA_S9_EEENS6_IJNS7_ILi1EEESI_SI_EEESC_SE_Li128ELb0ELb1ELb1ELb0EEENS1_30DynamicPersistentTileSchedulerILi128ELi128ELb1ELb1ELb0EEEEEEEEEvNT_6ParamsE)
        /*0044*/ 	.word	0x00000000


	//----- nvinfo : EIATTR_REGCOUNT
	.align		4
.L_22:
        /*0048*/ 	.byte	0x04, 0x2f
        /*004a*/ 	.short	(.L_24 - .L_23)
	.align		4
.L_23:
        /*004c*/ 	.word	index@(_ZN7cutlass13device_kernelIN5flash19enable_sm80_to_sm89INS1_16FlashAttnFwdSm80INS1_25CollectiveMainloopFwdSm80ILi4ELi1ELb0EN4cute5tupleIJNS5_1CILi128EEENS7_ILi48EEENS7_ILi96EEEEEELi96ENS_10bfloat16_tEfNS_4arch4Sm80ELb0ELb1ELb0ELb1ELb0ELb1ELb1ELb1EEENS1_21CollectiveEpilogueFwdINS6_IJS8_SA_S9_EEENS6_IJNS7_ILi1EEESI_SI_EEESC_SE_Li128ELb1ELb1ELb1ELb0EEENS1_36VarlenDynamicPersistentTileSchedulerILi128ELi48ELi128ELi128ELb1ELb1ELb0ELb1ELb0ELb1EEEEEEEEEvNT_6ParamsE)
        /*0050*/ 	.word	0x00000004


	//----- nvinfo : EIATTR_FRAME_SIZE
	.align		4
.L_24:
        /*0054*/ 	.byte	0x04, 0x11
        /*0056*/ 	.short	(.L_26 - .L_25)
	.align		4
.L_25:
        /*0058*/ 	.word	index@(_ZN7cutlass13device_kernelIN5flash19enable_sm80_to_sm89INS1_16FlashAttnFwdSm80INS1_25CollectiveMainloopFwdSm80ILi4ELi1ELb0EN4cute5tupleIJNS5_1CILi128EEENS7_ILi48EEENS7_ILi96EEEEEELi96ENS_10bfloat16_tEfNS_4arch4Sm80ELb0ELb1ELb0ELb1ELb0ELb1ELb1ELb1EEENS1_21CollectiveEpilogueFwdINS6_IJS8_SA_S9_EEENS6_IJNS7_ILi1EEESI_SI_EEESC_SE_Li128ELb1ELb1ELb1ELb0EEENS1_36VarlenDynamicPersistentTileSchedulerILi128ELi48ELi128ELi128ELb1ELb1ELb0ELb1ELb0ELb1EEEEEEEEEvNT_6ParamsE)
        /*005c*/ 	.word	0x00000000


	//----- nvinfo : EIATTR_REGCOUNT
	.align		4
.L_26:
        /*0060*/ 	.byte	0x04, 0x2f
        /*0062*/ 	.short	(.L_28 - .L_27)
	.align		4
.L_27:
        /*0064*/ 	.word	index@(_ZN7cutlass13device_kernelIN5flash19enable_sm80_to_sm89INS1_16FlashAttnFwdSm80INS1_25CollectiveMainloopFwdSm80ILi4ELi1ELb0EN4cute5tupleIJNS5_1CILi128EEENS7_ILi48EEENS7_ILi96EEEEEELi96ENS_10bfloat16_tEfNS_4arch4Sm80ELb0ELb1ELb0ELb1ELb0ELb0ELb1ELb1EEENS1_21CollectiveEpilogueFwdINS6_IJS8_SA_S9_EEENS6_IJNS7_ILi1EEESI_SI_EEESC_SE_Li128ELb1ELb1ELb1ELb0EEENS1_36VarlenDynamicPersistentTileSchedulerILi128ELi48ELi128ELi128ELb1ELb1ELb0ELb1ELb0ELb1EEEEEEEEEvNT_6ParamsE)
        /*0068*/ 	.word	0x00000004


	//----- nvinfo : EIATTR_FRAME_SIZE
	.align		4
.L_28:
        /*006c*/ 	.byte	0x04, 0x11
        /*006e*/ 	.short	(.L_30 - .L_29)
	.align		4
.L_29:
        /*0070*/ 	.word	index@(_ZN7cutlass13device_kernelIN5flash19enable_sm80_to_sm89INS1_16FlashAttnFwdSm80INS1_25CollectiveMainloopFwdSm80ILi4ELi1ELb0EN4cute5tupleIJNS5_1CILi128EEENS7_ILi48EEENS7_ILi96EEEEEELi96ENS_10bfloat16_tEfNS_4arch4Sm80ELb0ELb1ELb0ELb1ELb0ELb0ELb1ELb1EEENS1_21CollectiveEpilogueFwdINS6_IJS8_SA_S9_EEENS6_IJNS7_ILi1EEESI_SI_EEESC_SE_Li128ELb1ELb1ELb1ELb0EEENS1_36VarlenDynamicPersistentTileSchedulerILi128ELi48ELi128ELi128ELb1ELb1ELb0ELb1ELb0ELb1EEEEEEEEEvNT_6ParamsE)
        /*0074*/ 	.word	0x00000000


	//----- nvinfo : EIATTR_REGCOUNT
	.align		4
.L_30:
        /*0078*/ 	.byte	0x04, 0x2f
        /*007a*/ 	.short	(.L_32 - .L_31)
	.align		4
.L_31:
        /*007c*/ 	.word	index@(_ZN7cutlass13device_kernelIN5flash19enable_sm80_to_sm89INS1_16FlashAttnFwdSm80INS1_25CollectiveMainloopFwdSm80ILi4ELi1ELb0EN4cute5tupleIJNS5_1CILi128EEENS7_ILi48EEENS7_ILi96EEEEEELi96ENS_10bfloat16_tEfNS_4arch4Sm80ELb0ELb1ELb0ELb0ELb0ELb0ELb1ELb1EEENS1_21CollectiveEpilogueFwdINS6_IJS8_SA_S9_EEENS6_IJNS7_ILi1EEESI_SI_EEESC_SE_Li128ELb0ELb1ELb1ELb0EEENS1_19SingleTileSchedulerILb0ELb1ELb1ELi128EEEEEEEEEvNT_6ParamsE)
        /*0080*/ 	.word	0x00000004


	//----- nvinfo : EIATTR_FRAME_SIZE
	.align		4
.L_32:
        /*0084*/ 	.byte	0x04, 0x11
        /*0086*/ 	.short	(.L_34 - .L_33)
	.align		4
.L_33:
        /*0088*/ 	.word	index@(_ZN7cutlass13device_kernelIN5flash19enable_sm80_to_sm89INS1_16FlashAttnFwdSm80INS1_25CollectiveMainloopFwdSm80ILi4ELi1ELb0EN4cute5tupleIJNS5_1CILi128EEENS7_ILi48EEENS7_ILi96EEEEEELi96ENS_10bfloat16_tEfNS_4arch4Sm80ELb0ELb1ELb0ELb0ELb0ELb0ELb1ELb1EEENS1_21CollectiveEpilogueFwdINS6_IJS8_SA_S9_EEENS6_IJNS7_ILi1EEESI_SI_EEESC_SE_Li128ELb0ELb1ELb1ELb0EEENS1_19SingleTileSchedulerILb0ELb1ELb1ELi128EEEEEEEEEvNT_6ParamsE)
        /*008c*/ 	.word	0x00000000


	//----- nvinfo : EIATTR_REGCOUNT
	.align		4
.L_34:
        /*0090*/ 	.byte	0x04, 0x2f
        /*0092*/ 	.short	(.L_36 - .L_35)
	.align		4
.L_35:
        /*0094*/ 	.word	index@(_ZN7cutlass13device_kernelIN5flash19enable_sm80_to_sm89INS1_16FlashAttnFwdSm80INS1_25CollectiveMainloopFwdSm80ILi4ELi1ELb0EN4cute5tupleIJNS5_1CILi128EEENS7_ILi48EEENS7_ILi96EEEEEELi96ENS_10bfloat16_tEfNS_4arch4Sm80ELb0ELb0ELb0ELb1ELb0ELb1ELb1ELb1EEENS1_21CollectiveEpilogueFwdINS6_IJS8_SA_S9_EEENS6_IJNS7_ILi1EEESI_SI_EEESC_SE_Li128ELb1ELb1ELb1ELb0EEENS1_36VarlenDynamicPersistentTileSchedulerILi128ELi48ELi128ELi128ELb1ELb1ELb0ELb0ELb1ELb1EEEEEEEEEvNT_6ParamsE)
        /*0098*/ 	.word	0x00000004


	//----- nvinfo : EIATTR_FRAME_SIZE
	.align		4
.L_36:
        /*009c*/ 	.byte	0x04, 0x11
        /*009e*/ 	.short	(.L_38 - .L_37)
	.align		4
.L_37:
        /*00a0*/ 	.word	index@(_ZN7cutlass13device_kernelIN5flash19enable_sm80_to_sm89INS1_16FlashAttnFwdSm80INS1_25CollectiveMainloopFwdSm80ILi4ELi1ELb0EN4cute5tupleIJNS5_1CILi128EEENS7_ILi48EEENS7_ILi96EEEEEELi96ENS_10bfloat16_tEfNS_4arch4Sm80ELb0ELb0ELb0ELb1ELb0ELb1ELb1ELb1EEENS1_21CollectiveEpilogueFwdINS6_IJS8_SA_S9_EEENS6_IJNS7_ILi1EEESI_SI_EEESC_SE_Li128ELb1ELb1ELb1ELb0EEENS1_36VarlenDynamicPersistentTileSchedulerILi128ELi48ELi128ELi128ELb1ELb1ELb0ELb0ELb1ELb1EEEEEEEEEvNT_6ParamsE)
        /*00a4*/ 	.word	0x00000000


	//----- nvinfo : EIATTR_REGCOUNT
	.align		4
.L_38:
        /*00a8*/ 	.byte	0x04, 0x2f
        /*00aa*/ 	.short	(.L_40 - .L_39)
	.align		4
.L_39:
        /*00ac*/ 	.word	index@(_ZN7cutlass13device_kernelIN5flash19enable_sm80_to_sm89INS1_16FlashAttnFwdSm80INS1_25CollectiveMainloopFwdSm80ILi4ELi1ELb0EN4cute5tupleIJNS5_1CILi128EEENS7_ILi48EEENS7_ILi96EEEEEELi96ENS_10bfloat16_tEfNS_4arch4Sm80ELb0ELb0ELb0ELb1ELb0ELb0ELb1ELb1EEENS1_21CollectiveEpilogueFwdINS6_IJS8_SA_S9_EEENS6_IJNS7_ILi1EEESI_SI_EEESC_SE_Li128ELb1ELb1ELb1ELb0EEENS1_36VarlenDynamicPersistentTileSchedulerILi128ELi48ELi128ELi128ELb1ELb1ELb0ELb0ELb1ELb1EEEEEEEEEvNT_6ParamsE)
        /*00b0*/ 	.word	0x00000004


	//----- nvinfo : EIATTR_FRAME_SIZE
	.align		4
.L_40:
        /*00b4*/ 	.byte	0x04, 0x11
        /*00b6*/ 	.short	(.L_42 - .L_41)
	.align		4
.L_41:
        /*00b8*/ 	.word	index@(_ZN7cutlass13device_kernelIN5flash19enable_sm80_to_sm89INS1_16FlashAttnFwdSm80INS1_25CollectiveMainloopFwdSm80ILi4ELi1ELb0EN4cute5tupleIJNS5_1CILi128EEENS7_ILi48EEENS7_ILi96EEEEEELi96ENS_10bfloat16_tEfNS_4arch4Sm80ELb0ELb0ELb0ELb1ELb0ELb0ELb1ELb1EEENS1_21CollectiveEpilogueFwdINS6_IJS8_SA_S9_EEENS6_IJNS7_ILi1EEESI_SI_EEESC_SE_Li128ELb1ELb1ELb1ELb0EEENS1_36VarlenDynamicPersistentTileSchedulerILi128ELi48ELi128ELi128ELb1ELb1ELb0ELb0ELb1ELb1EEEEEEEEEvNT_6ParamsE)
        /*00bc*/ 	.word	0x00000000


	//----- nvinfo : EIATTR_REGCOUNT
	.align		4
.L_42:
        /*00c0*/ 	.byte	0x04, 0x2f
        /*00c2*/ 	.short	(.L_44 - .L_43)
	.align		4
.L_43:
        /*00c4*/ 	.word	index@(_ZN7cutlass13device_kernelIN5flash19enable_sm80_to_sm89INS1_16FlashAttnFwdSm80INS1_25CollectiveMainloopFwdSm80ILi4ELi1ELb0EN4cute5tupleIJNS5_1CILi128EEENS7_ILi64EEENS7_ILi96EEEEEELi96ENS_10bfloat16_tEfNS_4arch4Sm80ELb0ELb0ELb0ELb0ELb0ELb0ELb1ELb1EEENS1_21CollectiveEpilogueFwdINS6_IJS8_SA_S9_EEENS6_IJNS7_ILi1EEESI_SI_EEESC_SE_Li128ELb0ELb1ELb1ELb0EEENS1_19SingleTileSchedulerILb0ELb1ELb1ELi128EEEEEEEEEvNT_6ParamsE)
        /*00c8*/ 	.word	0x00000004


	//----- nvinfo : EIATTR_FRAME_SIZE
	.align		4
.L_44:
        /*00cc*/ 	.byte	0x04, 0x11
        /*00ce*/ 	.short	(.L_46 - .L_45)
	.align		4
.L_45:
        /*00d0*/ 	.word	index@(_ZN7cutlass13device_kernelIN5flash19enable_sm80_to_sm89INS1_16FlashAttnFwdSm80INS1_25CollectiveMainloopFwdSm80ILi4ELi1ELb0EN4cute5tupleIJNS5_1CILi128EEENS7_ILi64EEENS7_ILi96EEEEEELi96ENS_10bfloat16_tEfNS_4arch4Sm80ELb0ELb0ELb0ELb0ELb0ELb0ELb1ELb1EEENS1_21CollectiveEpilogueFwdINS6_IJS8_SA_S9_EEENS6_IJNS7_ILi1EEESI_SI_EEESC_SE_Li128ELb0ELb1ELb1ELb0EEENS1_19SingleTileSchedulerILb0ELb1ELb1ELi128EEEEEEEEEvNT_6ParamsE)
        /*00d4*/ 	.word	0x00000000


	//----- nvinfo : EIATTR_MIN_STACK_SIZE
	.align		4
.L_46:
        /*00d8*/ 	.byte	0x04, 0x12
        /*00da*/ 	.short	(.L_48 - .L_47)
	.align		4
.L_47:
        /*00dc*/ 	.word	index@(_ZN7cutlass13device_kernelIN5flash19enable_sm80_to_sm89INS1_16FlashAttnFwdSm80INS1_25CollectiveMainloopFwdSm80ILi4ELi1ELb0EN4cute5tupleIJNS5_1CILi128EEENS7_ILi64EEENS7_ILi96EEEEEELi96ENS_10bfloat16_tEfNS_4arch4Sm80ELb0ELb0ELb0ELb0ELb0ELb0ELb1ELb1EEENS1_21CollectiveEpilogueFwdINS6_IJS8_SA_S9_EEENS6_IJNS7_ILi1EEESI_SI_EEESC_SE_Li128ELb0ELb1ELb1ELb0EEENS1_19SingleTileSchedulerILb0ELb1ELb1ELi128EEEEEEEEEvNT_6ParamsE)
        /*00e0*/ 	.word	0x00000000


	//----- nvinfo : EIATTR_MIN_STACK_SIZE
	.align		4
.L_48:
        /*00e4*/ 	.byte	0x04, 0x12
        /*00e6*/ 	.short	(.L_50 - .L_49)
	.align		4
.L_49:
        /*00e8*/ 	.word	index@(_ZN7cutlass13device_kernelIN5flash19enable_sm80_to_sm89INS1_16FlashAttnFwdSm80INS1_25CollectiveMainloopFwdSm80ILi4ELi1ELb0EN4cute5tupleIJNS5_1CILi128EEENS7_ILi48EEENS7_ILi96EEEEEELi96ENS_10bfloat16_tEfNS_4arch4Sm80ELb0ELb0ELb0ELb1ELb0ELb0ELb1ELb1EEENS1_21CollectiveEpilogueFwdINS6_IJS8_SA_S9_EEENS6_IJNS7_ILi1EEESI_SI_EEESC_SE_Li128ELb1ELb1ELb1ELb0EEENS1_36VarlenDynamicPersistentTileSchedulerILi128ELi48ELi128ELi128ELb1ELb1ELb0ELb0ELb1ELb1EEEEEEEEEvNT_6ParamsE)
        /*00ec*/ 	.word	0x00000000


	//----- nvinfo : EIATTR_MIN_STACK_SIZE
	.align		4
.L_50:
        /*00f0*/ 	.byte	0x04, 0x12
        /*00f2*/ 	.short	(.L_52 - .L_51)
	.align		4
.L_51:
        /*00f4*/ 	.word	index@(_ZN7cutlass13device_kernelIN5flash19enable_sm80_to_sm89INS1_16FlashAttnFwdSm80INS1_25CollectiveMainloopFwdSm80ILi4ELi1ELb0EN4cute5tupleIJNS5_1CILi128EEENS7_ILi48EEENS7_ILi96EEEEEELi96ENS_10bfloat16_tEfNS_4arch4Sm80ELb0ELb0ELb0ELb1ELb0ELb1ELb1ELb1EEENS1_21CollectiveEpilogueFwdINS6_IJS8_SA_S9_EEENS6_IJNS7_ILi1EEESI_SI_EEESC_SE_Li128ELb1ELb1ELb1ELb0EEENS1_36VarlenDynamicPersistentTileSchedulerILi128ELi48ELi128ELi128ELb1ELb1ELb0ELb0ELb1ELb1EEEEEEEEEvNT_6ParamsE)
        /*00f8*/ 	.word	0x00000000


	//----- nvinfo : EIATTR_MIN_STACK_SIZE
	.align		4
.L_52:
        /*00fc*/ 	.byte	0x04, 0x12
        /*00fe*/ 	.short	(.L_54 - .L_53)
	.align		4
.L_53:
        /*0100*/ 	.word	index@(_ZN7cutlass13device_kernelIN5flash19enable_sm80_to_sm89INS1_16FlashAttnFwdSm80INS1_25CollectiveMainloopFwdSm80ILi4ELi1ELb0EN4cute5tupleIJNS5_1CILi128EEENS7_ILi48EEENS7_ILi96EEEEEELi96ENS_10bfloat16_tEfNS_4arch4Sm80ELb0ELb1ELb0ELb0ELb0ELb0ELb1ELb1EEENS1_21CollectiveEpilogueFwdINS6_IJS8_SA_S9_EEENS6_IJNS7_ILi1EEESI_SI_EEESC_SE_Li128ELb0ELb1ELb1ELb0EEENS1_19SingleTileSchedulerILb0ELb1ELb1ELi128EEEEEEEEEvNT_6ParamsE)
        /*0104*/ 	.word	0x00000000


	//----- nvinfo : EIATTR_MIN_STACK_SIZE
	.align		4
.L_54:
        /*0108*/ 	.byte	0x04, 0x12
        /*010a*/ 	.short	(.L_56 - .L_55)
	.align		4
.L_55:
        /*010c*/ 	.word	index@(_ZN7cutlass13device_kernelIN5flash19enable_sm80_to_sm89INS1_16FlashAttnFwdSm80INS1_25CollectiveMainloopFwdSm80ILi4ELi1ELb0EN4cute5tupleIJNS5_1CILi128EEENS7_ILi48EEENS7_ILi96EEEEEELi96ENS_10bfloat16_tEfNS_4arch4Sm80ELb0ELb1ELb0ELb1ELb0ELb0ELb1ELb1EEENS1_21CollectiveEpilogueFwdINS6_IJS8_SA_S9_EEENS6_IJNS7_ILi1EEESI_SI_EEESC_SE_Li128ELb1ELb1ELb1ELb0EEENS1_36VarlenDynamicPersistentTileSchedulerILi128ELi48ELi128ELi128ELb1ELb1ELb0ELb1ELb0ELb1EEEEEEEEEvNT_6ParamsE)
        /*0110*/ 	.word	0x00000000


	//----- nvinfo : EIATTR_MIN_STACK_SIZE
	.align		4
.L_56:
        /*0114*/ 	.byte	0x04, 0x12
        /*0116*/ 	.short	(.L_58 - .L_57)
	.align		4
.L_57:
        /*0118*/ 	.word	index@(_ZN7cutlass13device_kernelIN5flash19enable_sm80_to_sm89INS1_16FlashAttnFwdSm80INS1_25CollectiveMainloopFwdSm80ILi4ELi1ELb0EN4cute5tupleIJNS5_1CILi128EEENS7_ILi48EEENS7_ILi96EEEEEELi96ENS_10bfloat16_tEfNS_4arch4Sm80ELb0ELb1ELb0ELb1ELb0ELb1ELb1ELb1EEENS1_21CollectiveEpilogueFwdINS6_IJS8_SA_S9_EEENS6_IJNS7_ILi1EEESI_SI_EEESC_SE_Li128ELb1ELb1ELb1ELb0EEENS1_36VarlenDynamicPersistentTileSchedulerILi128ELi48ELi128ELi128ELb1ELb1ELb0ELb1ELb0ELb1EEEEEEEEEvNT_6ParamsE)
        /*011c*/ 	.word	0x00000000


	//----- nvinfo : EIATTR_MIN_STACK_SIZE
	.align		4
.L_58:
        /*0120*/ 	.byte	0x04, 0x12
        /*0122*/ 	.short	(.L_60 - .L_59)
	.align		4
.L_59:
        /*0124*/ 	.word	index@(_ZN7cutlass13device_kernelIN5flash19enable_sm80_to_sm89INS1_16FlashAttnFwdSm80INS1_25CollectiveMainloopFwdSm80ILi4ELi1ELb0EN4cute5tupleIJNS5_1CILi128EEENS7_ILi64EEENS7_ILi96EEEEEELi96ENS_10bfloat16_tEfNS_4arch4Sm80ELb1ELb0ELb0ELb0ELb0ELb0ELb1ELb1EEENS1_21CollectiveEpilogueFwdINS6_IJS8_SA_S9_EEENS6_IJNS7_ILi1EEESI_SI_EEESC_SE_Li128ELb0ELb1ELb1ELb0EEENS1_30DynamicPersistentTileSchedulerILi128ELi128ELb1ELb1ELb0EEEEEEEEEvNT_6ParamsE)
        /*0128*/ 	.word	0x00000000


	//----- nvinfo : EIATTR_MIN_STACK_SIZE
	.align		4
.L_60:
        /*012c*/ 	.byte	0x04, 0x12
        /*012e*/ 	.short	(.L_62 - .L_61)
	.align		4
.L_61:
        /*0130*/ 	.word	index@(_ZN7cutlass13device_kernelIN5flash19enable_sm80_to_sm89INS1_16FlashAttnFwdSm80INS1_25CollectiveMainloopFwdSm80ILi4ELi1ELb0EN4cute5tupleIJNS5_1CILi128EEENS7_ILi48EEENS7_ILi96EEEEEELi96ENS_10bfloat16_tEfNS_4arch4Sm80ELb1ELb0ELb0ELb1ELb0ELb0ELb1ELb1EEENS1_21CollectiveEpilogueFwdINS6_IJS8_SA_S9_EEENS6_IJNS7_ILi1EEESI_SI_EEESC_SE_Li128ELb1ELb1ELb1ELb0EEENS1_36VarlenDynamicPersistentTileSchedulerILi128ELi48ELi128ELi128ELb1ELb1ELb0ELb1ELb1ELb1EEEEEEEEEvNT_6ParamsE)
        /*0134*/ 	.word	0x00000000


	//----- nvinfo : EIATTR_MIN_STACK_SIZE
	.align		4
.L_62:
        /*0138*/ 	.byte	0x04, 0x12
        /*013a*/ 	.short	(.L_64 - .L_63)
	.align		4
.L_63:
        /*013c*/ 	.word	index@(_ZN7cutlass13device_kernelIN5flash19enable_sm80_to_sm89INS1_16FlashAttnFwdSm80INS1_25CollectiveMainloopFwdSm80ILi4ELi1ELb0EN4cute5tupleIJNS5_1CILi128EEENS7_ILi48EEENS7_ILi96EEEEEELi96ENS_10bfloat16_tEfNS_4arch4Sm80ELb1ELb0ELb0ELb1ELb0ELb1ELb1ELb1EEENS1_21CollectiveEpilogueFwdINS6_IJS8_SA_S9_EEENS6_IJNS7_ILi1EEESI_SI_EEESC_SE_Li128ELb1ELb1ELb1ELb0EEENS1_36VarlenDynamicPersistentTileSchedulerILi128ELi48ELi128ELi128ELb1ELb1ELb0ELb1ELb1ELb1EEEEEEEEEvNT_6ParamsE)
        /*0140*/ 	.word	0x00000000
.L_64:


//--------------------- .nv.compat                --------------------------
	.section	.nv.compat,"",@"SHT_CUDA_COMPAT_INFO"
	.align	4
        /*0000*/ 	.byte	0x02, 0x09, 0x01, 0x00, 0x02, 0x02, 0x01, 0x00, 0x02, 0x05, 0x05, 0x00, 0x03, 0x07, 0x01, 0x01
        /*0010*/ 	.byte	0x02, 0x03, 0x00, 0x00, 0x02, 0x06, 0x01, 0x00, 0x04, 0x0b, 0x08, 0x00, 0x00, 0x00, 0x00, 0x00
        /*0020*/ 	.byte	0x00, 0x00, 0x00, 0x00


//--------------------- .nv.info._ZN7cutlass13device_kernelIN5flash19enable_sm80_to_sm89INS1_16FlashAttnFwdSm80INS1_25CollectiveMainloopFwdSm80ILi4ELi1ELb0EN4cute5tupleIJNS5_1CILi128EEENS7_ILi64EEENS7_ILi96EEEEEELi96ENS_10bfloat16_tEfNS_4arch4Sm80ELb0ELb0ELb0ELb0ELb0ELb0ELb1ELb1EEENS1_21CollectiveEpilogueFwdINS6_IJS8_SA_S9_EEENS6_IJNS7_ILi1EEESI_SI_EEESC_SE_Li128ELb0ELb1ELb1ELb0EEENS1_19SingleTileSchedulerILb0ELb1ELb1ELi128EEEEEEEEEvNT_6ParamsE --------------------------
	.section	.nv.info._ZN7cutlass13device_kernelIN5flash19enable_sm80_to_sm89INS1_16FlashAttnFwdSm80INS1_25CollectiveMainloopFwdSm80ILi4ELi1ELb0EN4cute5tupleIJNS5_1CILi128EEENS7_ILi64EEENS7_ILi96EEEEEELi96ENS_10bfloat16_tEfNS_4arch4Sm80ELb0ELb0ELb0ELb0ELb0ELb0ELb1ELb1EEENS1_21CollectiveEpilogueFwdINS6_IJS8_SA_S9_EEENS6_IJNS7_ILi1EEESI_SI_EEESC_SE_Li128ELb0ELb1ELb1ELb0EEENS1_19SingleTileSchedulerILb0ELb1ELb1ELi128EEEEEEEEEvNT_6ParamsE,"",@"SHT_CUDA_INFO"
	.sectionflags	@""
	.align	4


	//----- nvinfo : EIATTR_CUDA_API_VERSION
	.align		4
        /*0000*/ 	.byte	0x04, 0x37
        /*0002*/ 	.short	(.L_66 - .L_65)
.L_65:
        /*0004*/ 	.word	0x00000082


	//----- nvinfo : EIATTR_KPARAM_INFO
	.align		4
.L_66:
        /*0008*/ 	.byte	0x04, 0x17
        /*000a*/ 	.short	(.L_68 - .L_67)
.L_67:
        /*000c*/ 	.word	0x00000000
        /*0010*/ 	.short	0x0000
        /*0012*/ 	.short	0x0000
        /*0014*/ 	.byte	0x00, 0xf0, 0x61, 0x10


	//----- nvinfo : EIATTR_SPARSE_MMA_MASK
	.align		4
.L_68:
        /*0018*/ 	.byte	0x03, 0x50
        /*001a*/ 	.short	0x0000


	//----- nvinfo : EIATTR_MAXREG_COUNT
	.align		4
        /*001c*/ 	.byte	0x03, 0x1b
        /*001e*/ 	.short	0x00ff


	//----- nvinfo : EIATTR_MERCURY_ISA_VERSION
	.align		4
        /*0020*/ 	.byte	0x03, 0x5f
        /*0022*/ 	.short	0x0101


	//----- nvinfo : EIATTR_VRC_CTA_INIT_COUNT
	.align		4
        /*0024*/ 	.byte	0x02, 0x4a
	.zero		1
	.zero		1


	//----- nvinfo : EIATTR_EXIT_INSTR_OFFSETS
	.align		4
        /*0028*/ 	.byte	0x04, 0x1c
        /*002a*/ 	.short	(.L_70 - .L_69)


	//   ....[0]....
.L_69:
        /*002c*/ 	.word	0x00000010


	//----- nvinfo : EIATTR_MAX_THREADS
	.align		4
.L_70:
        /*0030*/ 	.byte	0x04, 0x05
        /*0032*/ 	.short	(.L_72 - .L_71)
.L_71:
        /*0034*/ 	.word	0x00000080
        /*0038*/ 	.word	0x00000001
        /*003c*/ 	.word	0x00000001


	//----- nvinfo : EIATTR_CBANK_PARAM_SIZE
	.align		4
.L_72:
        /*0040*/ 	.byte	0x03, 0x19
        /*0042*/ 	.short	0x0418


	//----- nvinfo : EIATTR_PARAM_CBANK
	.align		4
        /*0044*/ 	.byte	0x04, 0x0a
        /*0046*/ 	.short	(.L_74 - .L_73)
	.align		4
.L_73:
        /*0048*/ 	.word	index@(.nv.constant0._ZN7cutlass13device_kernelIN5flash19enable_sm80_to_sm89INS1_16FlashAttnFwdSm80INS1_25CollectiveMainloopFwdSm80ILi4ELi1ELb0EN4cute5tupleIJNS5_1CILi128EEENS7_ILi64EEENS7_ILi96EEEEEELi96ENS_10bfloat16_tEfNS_4arch4Sm80ELb0ELb0ELb0ELb0ELb0ELb0ELb1ELb1EEENS1_21CollectiveEpilogueFwdINS6_IJS8_SA_S9_EEENS6_IJNS7_ILi1EEESI_SI_EEESC_SE_Li128ELb0ELb1ELb1ELb0EEENS1_19SingleTileSchedulerILb0ELb1ELb1ELi128EEEEEEEEEvNT_6ParamsE)
        /*004c*/ 	.short	0x0380
        /*004e*/ 	.short	0x0418


	//----- nvinfo : EIATTR_SW_WAR
	.align		4
.L_74:
        /*0050*/ 	.byte	0x04, 0x36
        /*0052*/ 	.short	(.L_76 - .L_75)
.L_75:
        /*0054*/ 	.word	0x00000008
.L_76:


//--------------------- .nv.info._ZN7cutlass13device_kernelIN5flash19enable_sm80_to_sm89INS1_16FlashAttnFwdSm80INS1_25CollectiveMainloopFwdSm80ILi4ELi1ELb0EN4cute5tupleIJNS5_1CILi128EEENS7_ILi48EEENS7_ILi96EEEEEELi96ENS_10bfloat16_tEfNS_4arch4Sm80ELb0ELb0ELb0ELb1ELb0ELb0ELb1ELb1EEENS1_21CollectiveEpilogueFwdINS6_IJS8_SA_S9_EEENS6_IJNS7_ILi1EEESI_SI_EEESC_SE_Li128ELb1ELb1ELb1ELb0EEENS1_36VarlenDynamicPersistentTileSchedulerILi128ELi48ELi128ELi128ELb1ELb1ELb0ELb0ELb1ELb1EEEEEEEEEvNT_6ParamsE --------------------------
	.section	.nv.info._ZN7cutlass13device_kernelIN5flash19enable_sm80_to_sm89INS1_16FlashAttnFwdSm80INS1_25CollectiveMainloopFwdSm80ILi4ELi1ELb0EN4cute5tupleIJNS5_1CILi128EEENS7_ILi48EEENS7_ILi96EEEEEELi96ENS_10bfloat16_tEfNS_4arch4Sm80ELb0ELb0ELb0ELb1ELb0ELb0ELb1ELb1EEENS1_21CollectiveEpilogueFwdINS6_IJS8_SA_S9_EEENS6_IJNS7_ILi1EEESI_SI_EEESC_SE_Li128ELb1ELb1ELb1ELb0EEENS1_36VarlenDynamicPersistentTileSchedulerILi128ELi48ELi128ELi128ELb1ELb1ELb0ELb0ELb1ELb1EEEEEEEEEvNT_6ParamsE,"",@"SHT_CUDA_INFO"
	.sectionflags	@""
	.align	4


	//----- nvinfo : EIATTR_CUDA_API_VERSION
	.align		4
        /*0000*/ 	.byte	0x04, 0x37
        /*0002*/ 	.short	(.L_78 - .L_77)
.L_77:
        /*0004*/ 	.word	0x00000082


	//----- nvinfo : EIATTR_KPARAM_INFO
	.align		4
.L_78:
        /*0008*/ 	.byte	0x04, 0x17
        /*000a*/ 	.short	(.L_80 - .L_79)
.L_79:
        /*000c*/ 	.word	0x00000000
        /*0010*/ 	.short	0x0000
        /*0012*/ 	.short	0x0000
        /*0014*/ 	.byte	0x00, 0xf0, 0xe1, 0x10


	//----- nvinfo : EIATTR_SPARSE_MMA_MASK
	.align		4
.L_80:
        /*0018*/ 	.byte	0x03, 0x50
        /*001a*/ 	.short	0x0000


	//----- nvinfo : EIATTR_MAXREG_COUNT
	.align		4
        /*001c*/ 	.byte	0x03, 0x1b
        /*001e*/ 	.short	0x00ff


	//----- nvinfo : EIATTR_MERCURY_ISA_VERSION
	.align		4
        /*0020*/ 	.byte	0x03, 0x5f
        /*0022*/ 	.short	0x0101


	//----- nvinfo : EIATTR_VRC_CTA_INIT_COUNT
	.align		4
        /*0024*/ 	.byte	0x02, 0x4a
	.zero		1
	.zero		1


	//----- nvinfo : EIATTR_EXIT_INSTR_OFFSETS
	.align		4
        /*0028*/ 	.byte	0x04, 0x1c
        /*002a*/ 	.short	(.L_82 - .L_81)


	//   ....[0]....
.L_81:
        /*002c*/ 	.word	0x00000010


	//----- nvinfo : EIATTR_MAX_THREADS
	.align		4
.L_82:
        /*0030*/ 	.byte	0x04, 0x05
        /*0032*/ 	.short	(.L_84 - .L_83)
.L_83:
        /*0034*/ 	.word	0x00000080
        /*0038*/ 	.word	0x00000001
        /*003c*/ 	.word	0x00000001


	//----- nvinfo : EIATTR_CBANK_PARAM_SIZE
	.align		4
.L_84:
        /*0040*/ 	.byte	0x03, 0x19
        /*0042*/ 	.short	0x0438


	//----- nvinfo : EIATTR_PARAM_CBANK
	.align		4
        /*0044*/ 	.byte	0x04, 0x0a
        /*0046*/ 	.short	(.L_86 - .L_85)
	.align		4
.L_85:
        /*0048*/ 	.word	index@(.nv.constant0._ZN7cutlass13device_kernelIN5flash19enable_sm80_to_sm89INS1_16FlashAttnFwdSm80INS1_25CollectiveMainloopFwdSm80ILi4ELi1ELb0EN4cute5tupleIJNS5_1CILi128EEENS7_ILi48EEENS7_ILi96EEEEEELi96ENS_10bfloat16_tEfNS_4arch4Sm80ELb0ELb0ELb0ELb1ELb0ELb0ELb1ELb1EEENS1_21CollectiveEpilogueFwdINS6_IJS8_SA_S9_EEENS6_IJNS7_ILi1EEESI_SI_EEESC_SE_Li128ELb1ELb1ELb1ELb0EEENS1_36VarlenDynamicPersistentTileSchedulerILi128ELi48ELi128ELi128ELb1ELb1ELb0ELb0ELb1ELb1EEEEEEEEEvNT_6ParamsE)
        /*004c*/ 	.short	0x0380
        /*004e*/ 	.short	0x0438


	//----- nvinfo : EIATTR_SW_WAR
	.align		4
.L_86:
        /*0050*/ 	.byte	0x04, 0x36
        /*0052*/ 	.short	(.L_88 - .L_87)
.L_87:
        /*0054*/ 	.word	0x00000008
.L_88:


//--------------------- .nv.info._ZN7cutlass13device_kernelIN5flash19enable_sm80_to_sm89INS1_16FlashAttnFwdSm80INS1_25CollectiveMainloopFwdSm80ILi4ELi1ELb0EN4cute5tupleIJNS5_1CILi128EEENS7_ILi48EEENS7_ILi96EEEEEELi96ENS_10bfloat16_tEfNS_4arch4Sm80ELb0ELb0ELb0ELb1ELb0ELb1ELb1ELb1EEENS1_21CollectiveEpilogueFwdINS6_IJS8_SA_S9_EEENS6_IJNS7_ILi1EEESI_SI_EEESC_SE_Li128ELb1ELb1ELb1ELb0EEENS1_36VarlenDynamicPersistentTileSchedulerILi128ELi48ELi128ELi128ELb1ELb1ELb0ELb0ELb1ELb1EEEEEEEEEvNT_6ParamsE --------------------------
	.section	.nv.info._ZN7cutlass13device_kernelIN5flash19enable_sm80_to_sm89INS1_16FlashAttnFwdSm80INS1_25CollectiveMainloopFwdSm80ILi4ELi1ELb0EN4cute5tupleIJNS5_1CILi128EEENS7_ILi48EEENS7_ILi96EEEEEELi96ENS_10bfloat16_tEfNS_4arch4Sm80ELb0ELb0ELb0ELb1ELb0ELb1ELb1ELb1EEENS1_21CollectiveEpilogueFwdINS6_IJS8_SA_S9_EEENS6_IJNS7_ILi1EEESI_SI_EEESC_SE_Li128ELb1ELb1ELb1ELb0EEENS1_36VarlenDynamicPersistentTileSchedulerILi128ELi48ELi128ELi128ELb1ELb1ELb0ELb0ELb1ELb1EEEEEEEEEvNT_6ParamsE,"",@"SHT_CUDA_INFO"
	.sectionflags	@""
	.align	4


	//----- nvinfo : EIATTR_CUDA_API_VERSION
	.align		4
        /*0000*/ 	.byte	0x04, 0x37
        /*0002*/ 	.short	(.L_90 - .L_89)
.L_89:
        /*0004*/ 	.word	0x00000082


	//----- nvinfo : EIATTR_KPARAM_INFO
	.align		4
.L_90:
        /*0008*/ 	.byte	0x04, 0x17
        /*000a*/ 	.short	(.L_92 - .L_91)
.L_91:
        /*000c*/ 	.word	0x00000000
        /*0010*/ 	.short	0x0000
        /*0012*/ 	.short	0x0000
        /*0014*/ 	.byte	0x00, 0xf0, 0xe1, 0x10


	//----- nvinfo : EIATTR_SPARSE_MMA_MASK
	.align		4
.L_92:
        /*0018*/ 	.byte	0x03, 0x50
        /*001a*/ 	.short	0x0000


	//----- nvinfo : EIATTR_MAXREG_COUNT
	.align		4
        /*001c*/ 	.byte	0x03, 0x1b
        /*001e*/ 	.short	0x00ff


	//----- nvinfo : EIATTR_MERCURY_ISA_VERSION
	.align		4
        /*0020*/ 	.byte	0x03, 0x5f
        /*0022*/ 	.short	0x0101


	//----- nvinfo : EIATTR_VRC_CTA_INIT_COUNT
	.align		4
        /*0024*/ 	.byte	0x02, 0x4a
	.zero		1
	.zero		1


	//----- nvinfo : EIATTR_EXIT_INSTR_OFFSETS
	.align		4
        /*0028*/ 	.byte	0x04, 0x1c
        /*002a*/ 	.short	(.L_94 - .L_93)


	//   ....[0]....
.L_93:
        /*002c*/ 	.word	0x00000010


	//----- nvinfo : EIATTR_MAX_THREADS
	.align		4
.L_94:
        /*0030*/ 	.byte	0x04, 0x05
        /*0032*/ 	.short	(.L_96 - .L_95)
.L_95:
        /*0034*/ 	.word	0x00000080
        /*0038*/ 	.word	0x00000001
        /*003c*/ 	.word	0x00000001


	//----- nvinfo : EIATTR_CBANK_PARAM_SIZE
	.align		4
.L_96:
        /*0040*/ 	.byte	0x03, 0x19
        /*0042*/ 	.short	0x0438


	//----- nvinfo : EIATTR_PARAM_CBANK
	.align		4
        /*0044*/ 	.byte	0x04, 0x0a
        /*0046*/ 	.short	(.L_98 - .L_97)
	.align		4
.L_97:
        /*0048*/ 	.word	index@(.nv.constant0._ZN7cutlass13device_kernelIN5flash19enable_sm80_to_sm89INS1_16FlashAttnFwdSm80INS1_25CollectiveMainloopFwdSm80ILi4ELi1ELb0EN4cute5tupleIJNS5_1CILi128EEENS7_ILi48EEENS7_ILi96EEEEEELi96ENS_10bfloat16_tEfNS_4arch4Sm80ELb0ELb0ELb0ELb1ELb0ELb1ELb1ELb1EEENS1_21CollectiveEpilogueFwdINS6_IJS8_SA_S9_EEENS6_IJNS7_ILi1EEESI_SI_EEESC_SE_Li128ELb1ELb1ELb1ELb0EEENS1_36VarlenDynamicPersistentTileSchedulerILi128ELi48ELi128ELi128ELb1ELb1ELb0ELb0ELb1ELb1EEEEEEEEEvNT_6ParamsE)
        /*004c*/ 	.short	0x0380
        /*004e*/ 	.short	0x0438


	//----- nvinfo : EIATTR_SW_WAR
	.align		4
.L_98:
        /*0050*/ 	.byte	0x04, 0x36
        /*0052*/ 	.short	(.L_100 - .L_99)
.L_99:
        /*0054*/ 	.word	0x00000008
.L_100:


//--------------------- .nv.info._ZN7cutlass13device_kernelIN5flash19enable_sm80_to_sm89INS1_16FlashAttnFwdSm80INS1_25CollectiveMainloopFwdSm80ILi4ELi1ELb0EN4cute5tupleIJNS5_1CILi128EEENS7_ILi48EEENS7_ILi96EEEEEELi96ENS_10bfloat16_tEfNS_4arch4Sm80ELb0ELb1ELb0ELb0ELb0ELb0ELb1ELb1EEENS1_21CollectiveEpilogueFwdINS6_IJS8_SA_S9_EEENS6_IJNS7_ILi1EEESI_SI_EEESC_SE_Li128ELb0ELb1ELb1ELb0EEENS1_19SingleTileSchedulerILb0ELb1ELb1ELi128EEEEEEEEEvNT_6ParamsE --------------------------
	.section	.nv.info._ZN7cutlass13device_kernelIN5flash19enable_sm80_to_sm89INS1_16FlashAttnFwdSm80INS1_25CollectiveMainloopFwdSm80ILi4ELi1ELb0EN4cute5tupleIJNS5_1CILi128EEENS7_ILi48EEENS7_ILi96EEEEEELi96ENS_10bfloat16_tEfNS_4arch4Sm80ELb0ELb1ELb0ELb0ELb0ELb0ELb1ELb1EEENS1_21CollectiveEpilogueFwdINS6_IJS8_SA_S9_EEENS6_IJNS7_ILi1EEESI_SI_EEESC_SE_Li128ELb0ELb1ELb1ELb0EEENS1_19SingleTileSchedulerILb0ELb1ELb1ELi128EEEEEEEEEvNT_6ParamsE,"",@"SHT_CUDA_INFO"
	.sectionflags	@""
	.align	4


	//----- nvinfo : EIATTR_CUDA_API_VERSION
	.align		4
        /*0000*/ 	.byte	0x04, 0x37
        /*0002*/ 	.short	(.L_102 - .L_101)
.L_101:
        /*0004*/ 	.word	0x00000082


	//----- nvinfo : EIATTR_KPARAM_INFO
	.align		4
.L_102:
        /*0008*/ 	.byte	0x04, 0x17
        /*000a*/ 	.short	(.L_104 - .L_103)
.L_103:
        /*000c*/ 	.word	0x00000000
        /*0010*/ 	.short	0x0000
        /*0012*/ 	.short	0x0000
        /*0014*/ 	.byte	0x00, 0xf0, 0x61, 0x10


	//----- nvinfo : EIATTR_SPARSE_MMA_MASK
	.align		4
.L_104:
        /*0018*/ 	.byte	0x03, 0x50
        /*001a*/ 	.short	0x0000


	//----- nvinfo : EIATTR_MAXREG_COUNT
	.align		4
        /*001c*/ 	.byte	0x03, 0x1b
        /*001e*/ 	.short	0x00ff


	//----- nvinfo : EIATTR_MERCURY_ISA_VERSION
	.align		4
        /*0020*/ 	.byte	0x03, 0x5f
        /*0022*/ 	.short	0x0101


	//----- nvinfo : EIATTR_VRC_CTA_INIT_COUNT
	.align		4
        /*0024*/ 	.byte	0x02, 0x4a
	.zero		1
	.zero		1


	//----- nvinfo : EIATTR_EXIT_INSTR_OFFSETS
	.align		4
        /*0028*/ 	.byte	0x04, 0x1c
        /*002a*/ 	.short	(.L_106 - .L_105)


	//   ....[0]....
.L_105:
        /*002c*/ 	.word	0x00000010


	//----- nvinfo : EIATTR_MAX_THREADS
	.align		4
.L_106:
        /*0030*/ 	.byte	0x04, 0x05
        /*0032*/ 	.short	(.L_108 - .L_107)
.L_107:
        /*0034*/ 	.word	0x00000080
        /*0038*/ 	.word	0x00000001
        /*003c*/ 	.word	0x00000001


	//----- nvinfo : EIATTR_CBANK_PARAM_SIZE
	.align		4
.L_108:
        /*0040*/ 	.byte	0x03, 0x19
        /*0042*/ 	.short	0x0418


	//----- nvinfo : EIATTR_PARAM_CBANK
	.align		4
        /*0044*/ 	.byte	0x04, 0x0a
        /*0046*/ 	.short	(.L_110 - .L_109)
	.align		4
.L_109:
        /*0048*/ 	.word	index@(.nv.constant0._ZN7cutlass13device_kernelIN5flash19enable_sm80_to_sm89INS1_16FlashAttnFwdSm80INS1_25CollectiveMainloopFwdSm80ILi4ELi1ELb0EN4cute5tupleIJNS5_1CILi128EEENS7_ILi48EEENS7_ILi96EEEEEELi96ENS_10bfloat16_tEfNS_4arch4Sm80ELb0ELb1ELb0ELb0ELb0ELb0ELb1ELb1EEENS1_21CollectiveEpilogueFwdINS6_IJS8_SA_S9_EEENS6_IJNS7_ILi1EEESI_SI_EEESC_SE_Li128ELb0ELb1ELb1ELb0EEENS1_19SingleTileSchedulerILb0ELb1ELb1ELi128EEEEEEEEEvNT_6ParamsE)
        /*004c*/ 	.short	0x0380
        /*004e*/ 	.short	0x0418


	//----- nvinfo : EIATTR_SW_WAR
	.align		4
.L_110:
        /*0050*/ 	.byte	0x04, 0x36
        /*0052*/ 	.short	(.L_112 - .L_111)
.L_111:
        /*0054*/ 	.word	0x00000008
.L_112:


//--------------------- .nv.info._ZN7cutlass13device_kernelIN5flash19enable_sm80_to_sm89INS1_16FlashAttnFwdSm80INS1_25CollectiveMainloopFwdSm80ILi4ELi1ELb0EN4cute5tupleIJNS5_1CILi128EEENS7_ILi48EEENS7_ILi96EEEEEELi96ENS_10bfloat16_tEfNS_4arch4Sm80ELb0ELb1ELb0ELb1ELb0ELb0ELb1ELb1EEENS1_21CollectiveEpilogueFwdINS6_IJS8_SA_S9_EEENS6_IJNS7_ILi1EEESI_SI_EEESC_SE_Li128ELb1ELb1ELb1ELb0EEENS1_36VarlenDynamicPersistentTileSchedulerILi128ELi48ELi128ELi128ELb1ELb1ELb0ELb1ELb0ELb1EEEEEEEEEvNT_6ParamsE --------------------------
	.section	.nv.info._ZN7cutlass13device_kernelIN5flash19enable_sm80_to_sm89INS1_16FlashAttnFwdSm80INS1_25CollectiveMainloopFwdSm80ILi4ELi1ELb0EN4cute5tupleIJNS5_1CILi128EEENS7_ILi48EEENS7_ILi96EEEEEELi96ENS_10bfloat16_tEfNS_4arch4Sm80ELb0ELb1ELb0ELb1ELb0ELb0ELb1ELb1EEENS1_21CollectiveEpilogueFwdINS6_IJS8_SA_S9_EEENS6_IJNS7_ILi1EEESI_SI_EEESC_SE_Li128ELb1ELb1ELb1ELb0EEENS1_36VarlenDynamicPersistentTileSchedulerILi128ELi48ELi128ELi128ELb1ELb1ELb0ELb1ELb0ELb1EEEEEEEEEvNT_6ParamsE,"",@"SHT_CUDA_INFO"
	.sectionflags	@""
	.align	4


	//----- nvinfo : EIATTR_CUDA_API_VERSION
	.align		4
        /*0000*/ 	.byte	0x04, 0x37
        /*0002*/ 	.short	(.L_114 - .L_113)
.L_113:
        /*0004*/ 	.word	0x00000082


	//----- nvinfo : EIATTR_KPARAM_INFO
	.align		4
.L_114:
        /*0008*/ 	.byte	0x04, 0x17
        /*000a*/ 	.short	(.L_116 - .L_115)
.L_115:
        /*000c*/ 	.word	0x00000000
        /*0010*/ 	.short	0x0000
        /*0012*/ 	.short	0x0000
        /*0014*/ 	.byte	0x00, 0xf0, 0xe1, 0x10


	//----- nvinfo : EIATTR_SPARSE_MMA_MASK
	.align		4
.L_116:
        /*0018*/ 	.byte	0x03, 0x50
        /*001a*/ 	.short	0x0000


	//----- nvinfo : EIATTR_MAXREG_COUNT
	.align		4
        /*001c*/ 	.byte	0x03, 0x1b
        /*001e*/ 	.short	0x00ff


	//----- nvinfo : EIATTR_MERCURY_ISA_VERSION
	.align		4
        /*0020*/ 	.byte	0x03, 0x5f
        /*0022*/ 	.short	0x0101


	//----- nvinfo : EIATTR_VRC_CTA_INIT_COUNT
	.align		4
        /*0024*/ 	.byte	0x02, 0x4a
	.zero		1
	.zero		1


	//----- nvinfo : EIATTR_EXIT_INSTR_OFFSETS
	.align		4
        /*0028*/ 	.byte	0x04, 0x1c
        /*002a*/ 	.short	(.L_118 - .L_117)


	//   ....[0]....
.L_117:
        /*002c*/ 	.word	0x00000010


	//----- nvinfo : EIATTR_MAX_THREADS
	.align		4
.L_118:
        /*0030*/ 	.byte	0x04, 0x05
        /*0032*/ 	.short	(.L_120 - .L_119)
.L_119:
        /*0034*/ 	.word	0x00000080
        /*0038*/ 	.word	0x00000001
        /*003c*/ 	.word	0x00000001


	//----- nvinfo : EIATTR_CBANK_PARAM_SIZE
	.align		4
.L_120:
        /*0040*/ 	.byte	0x03, 0x19
        /*0042*/ 	.short	0x0438


	//----- nvinfo : EIATTR_PARAM_CBANK
	.align		4
        /*0044*/ 	.byte	0x04, 0x0a
        /*0046*/ 	.short	(.L_122 - .L_121)
	.align		4
.L_121:
        /*0048*/ 	.word	index@(.nv.constant0._ZN7cutlass13device_kernelIN5flash19enable_sm80_to_sm89INS1_16FlashAttnFwdSm80INS1_25CollectiveMainloopFwdSm80ILi4ELi1ELb0EN4cute5tupleIJNS5_1CILi128EEENS7_ILi48EEENS7_ILi96EEEEEELi96ENS_10bfloat16_tEfNS_4arch4Sm80ELb0ELb1ELb0ELb1ELb0ELb0ELb1ELb1EEENS1_21CollectiveEpilogueFwdINS6_IJS8_SA_S9_EEENS6_IJNS7_ILi1EEESI_SI_EEESC_SE_Li128ELb1ELb1ELb1ELb0EEENS1_36VarlenDynamicPersistentTileSchedulerILi128ELi48ELi128ELi128ELb1ELb1ELb0ELb1ELb0ELb1EEEEEEEEEvNT_6ParamsE)
        /*004c*/ 	.short	0x0380
        /*004e*/ 	.short	0x0438


	//----- nvinfo : EIATTR_SW_WAR
	.align		4
.L_122:
        /*0050*/ 	.byte	0x04, 0x36
        /*0052*/ 	.short	(.L_124 - .L_123)
.L_123:
        /*0054*/ 	.word	0x00000008
.L_124:


//--------------------- .nv.info._ZN7cutlass13device_kernelIN5flash19enable_sm80_to_sm89INS1_16FlashAttnFwdSm80INS1_25CollectiveMainloopFwdSm80ILi4ELi1ELb0EN4cute5tupleIJNS5_1CILi128EEENS7_ILi48EEENS7_ILi96EEEEEELi96ENS_10bfloat16_tEfNS_4arch4Sm80ELb0ELb1ELb0ELb1ELb0ELb1ELb1ELb1EEENS1_21CollectiveEpilogueFwdINS6_IJS8_SA_S9_EEENS6_IJNS7_ILi1EEESI_SI_EEESC_SE_Li128ELb1ELb1ELb1ELb0EEENS1_36VarlenDynamicPersistentTileSchedulerILi128ELi48ELi128ELi128ELb1ELb1ELb0ELb1ELb0ELb1EEEEEEEEEvNT_6ParamsE --------------------------
	.section	.nv.info._ZN7cutlass13device_kernelIN5flash19enable_sm80_to_sm89INS1_16FlashAttnFwdSm80INS1_25CollectiveMainloopFwdSm80ILi4ELi1ELb0EN4cute5tupleIJNS5_1CILi128EEENS7_ILi48EEENS7_ILi96EEEEEELi96ENS_10bfloat16_tEfNS_4arch4Sm80ELb0ELb1ELb0ELb1ELb0ELb1ELb1ELb1EEENS1_21CollectiveEpilogueFwdINS6_IJS8_SA_S9_EEENS6_IJNS7_ILi1EEESI_SI_EEESC_SE_Li128ELb1ELb1ELb1ELb0EEENS1_36VarlenDynamicPersistentTileSchedulerILi128ELi48ELi128ELi128ELb1ELb1ELb0ELb1ELb0ELb1EEEEEEEEEvNT_6ParamsE,"",@"SHT_CUDA_INFO"
	.sectionflags	@""
	.align	4


	//----- nvinfo : EIATTR_CUDA_API_VERSION
	.align		4
        /*0000*/ 	.byte	0x04, 0x37
        /*0002*/ 	.short	(.L_126 - .L_125)
.L_125:
        /*0004*/ 	.word	0x00000082


	//----- nvinfo : EIATTR_KPARAM_INFO
	.align		4
.L_126:
        /*0008*/ 	.byte	0x04, 0x17
        /*000a*/ 	.short	(.L_128 - .L_127)
.L_127:
        /*000c*/ 	.word	0x00000000
        /*0010*/ 	.short	0x0000
        /*0012*/ 	.short	0x0000
        /*0014*/ 	.byte	0x00, 0xf0, 0xe1, 0x10


	//----- nvinfo : EIATTR_SPARSE_MMA_MASK
	.align		4
.L_128:
        /*0018*/ 	.byte	0x03, 0x50
        /*001a*/ 	.short	0x0000


	//----- nvinfo : EIATTR_MAXREG_COUNT
	.align		4
        /*001c*/ 	.byte	0x03, 0x1b
        /*001e*/ 	.short	0x00ff


	//----- nvinfo : EIATTR_MERCURY_ISA_VERSION
	.align		4
        /*0020*/ 	.byte	0x03, 0x5f
        /*0022*/ 	.short	0x0101


	//----- nvinfo : EIATTR_VRC_CTA_INIT_COUNT
	.align		4
        /*0024*/ 	.byte	0x02, 0x4a
	.zero		1
	.zero		1


	//----- nvinfo : EIATTR_EXIT_INSTR_OFFSETS
	.align		4
        /*0028*/ 	.byte	0x04, 0x1c
        /*002a*/ 	.short	(.L_130 - .L_129)


	//   ....[0]....
.L_129:
        /*002c*/ 	.word	0x00000010


	//----- nvinfo : EIATTR_MAX_THREADS
	.align		4
.L_130:
        /*0030*/ 	.byte	0x04, 0x05
        /*0032*/ 	.short	(.L_132 - .L_131)
.L_131:
        /*0034*/ 	.word	0x00000080
        /*0038*/ 	.word	0x00000001
        /*003c*/ 	.word	0x00000001


	//----- nvinfo : EIATTR_CBANK_PARAM_SIZE
	.align		4
.L_132:
        /*0040*/ 	.byte	0x03, 0x19
        /*0042*/ 	.short	0x0438


	//----- nvinfo : EIATTR_PARAM_CBANK
	.align		4
        /*0044*/ 	.byte	0x04, 0x0a
        /*0046*/ 	.short	(.L_134 - .L_133)
	.align		4
.L_133:
        /*0048*/ 	.word	index@(.nv.constant0._ZN7cutlass13device_kernelIN5flash19enable_sm80_to_sm89INS1_16FlashAttnFwdSm80INS1_25CollectiveMainloopFwdSm80ILi4ELi1ELb0EN4cute5tupleIJNS5_1CILi128EEENS7_ILi48EEENS7_ILi96EEEEEELi96ENS_10bfloat16_tEfNS_4arch4Sm80ELb0ELb1ELb0ELb1ELb0ELb1ELb1ELb1EEENS1_21CollectiveEpilogueFwdINS6_IJS8_SA_S9_EEENS6_IJNS7_ILi1EEESI_SI_EEESC_SE_Li128ELb1ELb1ELb1ELb0EEENS1_36VarlenDynamicPersistentTileSchedulerILi128ELi48ELi128ELi128ELb1ELb1ELb0ELb1ELb0ELb1EEEEEEEEEvNT_6ParamsE)
        /*004c*/ 	.short	0x0380
        /*004e*/ 	.short	0x0438


	//----- nvinfo : EIATTR_SW_WAR
	.align		4
.L_134:
        /*0050*/ 	.byte	0x04, 0x36
        /*0052*/ 	.short	(.L_136 - .L_135)
.L_135:
        /*0054*/ 	.word	0x00000008
.L_136:


//--------------------- .nv.info._ZN7cutlass13device_kernelIN5flash19enable_sm80_to_sm89INS1_16FlashAttnFwdSm80INS1_25CollectiveMainloopFwdSm80ILi4ELi1ELb0EN4cute5tupleIJNS5_1CILi128EEENS7_ILi64EEENS7_ILi96EEEEEELi96ENS_10bfloat16_tEfNS_4arch4Sm80ELb1ELb0ELb0ELb0ELb0ELb0ELb1ELb1EEENS1_21CollectiveEpilogueFwdINS6_IJS8_SA_S9_EEENS6_IJNS7_ILi1EEESI_SI_EEESC_SE_Li128ELb0ELb1ELb1ELb0EEENS1_30DynamicPersistentTileSchedulerILi128ELi128ELb1ELb1ELb0EEEEEEEEEvNT_6ParamsE --------------------------
	.section	.nv.info._ZN7cutlass13device_kernelIN5flash19enable_sm80_to_sm89INS1_16FlashAttnFwdSm80INS1_25CollectiveMainloopFwdSm80ILi4ELi1ELb0EN4cute5tupleIJNS5_1CILi128EEENS7_ILi64EEENS7_ILi96EEEEEELi96ENS_10bfloat16_tEfNS_4arch4Sm80ELb1ELb0ELb0ELb0ELb0ELb0ELb1ELb1EEENS1_21CollectiveEpilogueFwdINS6_IJS8_SA_S9_EEENS6_IJNS7_ILi1EEESI_SI_EEESC_SE_Li128ELb0ELb1ELb1ELb0EEENS1_30DynamicPersistentTileSchedulerILi128ELi128ELb1ELb1ELb0EEEEEEEEEvNT_6ParamsE,"",@"SHT_CUDA_INFO"
	.sectionflags	@""
	.align	4


	//----- nvinfo : EIATTR_CUDA_API_VERSION
	.align		4
        /*0000*/ 	.byte	0x04, 0x37
        /*0002*/ 	.short	(.L_138 - .L_137)
.L_137:
        /*0004*/ 	.word	0x00000082


	//----- nvinfo : EIATTR_KPARAM_INFO
	.align		4
.L_138:
        /*0008*/ 	.byte	0x04, 0x17
        /*000a*/ 	.short	(.L_140 - .L_139)
.L_139:
        /*000c*/ 	.word	0x00000000
        /*0010*/ 	.short	0x0000
        /*0012*/ 	.short	0x0000
        /*0014*/ 	.byte	0x00, 0xf0, 0xa1, 0x10


	//----- nvinfo : EIATTR_SPARSE_MMA_MASK
	.align		4
.L_140:
        /*0018*/ 	.byte	0x03, 0x50
        /*001a*/ 	.short	0x0000


	//----- nvinfo : EIATTR_MAXREG_COUNT
	.align		4
        /*001c*/ 	.byte	0x03, 0x1b
        /*001e*/ 	.short	0x00ff


	//----- nvinfo : EIATTR_MERCURY_ISA_VERSION
	.align		4
        /*0020*/ 	.byte	0x03, 0x5f
        /*0022*/ 	.short	0x0101


	//----- nvinfo : EIATTR_VRC_CTA_INIT_COUNT
	.align		4
        /*0024*/ 	.byte	0x02, 0x4a
	.zero		1
	.zero		1


	//----- nvinfo : EIATTR_EXIT_INSTR_OFFSETS
	.align		4
        /*0028*/ 	.byte	0x04, 0x1c
        /*002a*/ 	.short	(.L_142 - .L_141)


	//   ....[0]....
.L_141:
        /*002c*/ 	.word	0x00000010


	//----- nvinfo : EIATTR_MAX_THREADS
	.align		4
.L_142:
        /*0030*/ 	.byte	0x04, 0x05
        /*0032*/ 	.short	(.L_144 - .L_143)
.L_143:
        /*0034*/ 	.word	0x00000080
        /*0038*/ 	.word	0x00000001
        /*003c*/ 	.word	0x00000001


	//----- nvinfo : EIATTR_CBANK_PARAM_SIZE
	.align		4
.L_144:
        /*0040*/ 	.byte	0x03, 0x19
        /*0042*/ 	.short	0x0428


	//----- nvinfo : EIATTR_PARAM_CBANK
	.align		4
        /*0044*/ 	.byte	0x04, 0x0a
        /*0046*/ 	.short	(.L_146 - .L_145)
	.align		4
.L_145:
        /*0048*/ 	.word	index@(.nv.constant0._ZN7cutlass13device_kernelIN5flash19enable_sm80_to_sm89INS1_16FlashAttnFwdSm80INS1_25CollectiveMainloopFwdSm80ILi4ELi1ELb0EN4cute5tupleIJNS5_1CILi128EEENS7_ILi64EEENS7_ILi96EEEEEELi96ENS_10bfloat16_tEfNS_4arch4Sm80ELb1ELb0ELb0ELb0ELb0ELb0ELb1ELb1EEENS1_21CollectiveEpilogueFwdINS6_IJS8_SA_S9_EEENS6_IJNS7_ILi1EEESI_SI_EEESC_SE_Li128ELb0ELb1ELb1ELb0EEENS1_30DynamicPersistentTileSchedulerILi128ELi128ELb1ELb1ELb0EEEEEEEEEvNT_6ParamsE)
        /*004c*/ 	.short	0x0380
        /*004e*/ 	.short	0x0428


	//----- nvinfo : EIATTR_SW_WAR
	.align		4
.L_146:
        /*0050*/ 	.byte	0x04, 0x36
        /*0052*/ 	.short	(.L_148 - .L_147)
.L_147:
        /*0054*/ 	.word	0x00000008
.L_148:


//--------------------- .nv.info._ZN7cutlass13device_kernelIN5flash19enable_sm80_to_sm89INS1_16FlashAttnFwdSm80INS1_25CollectiveMainloopFwdSm80ILi4ELi1ELb0EN4cute5tupleIJNS5_1CILi128EEENS7_ILi48EEENS7_ILi96EEEEEELi96ENS_10bfloat16_tEfNS_4arch4Sm80ELb1ELb0ELb0ELb1ELb0ELb0ELb1ELb1EEENS1_21CollectiveEpilogueFwdINS6_IJS8_SA_S9_EEENS6_IJNS7_ILi1EEESI_SI_EEESC_SE_Li128ELb1ELb1ELb1ELb0EEENS1_36VarlenDynamicPersistentTileSchedulerILi128ELi48ELi128ELi128ELb1ELb1ELb0ELb1ELb1ELb1EEEEEEEEEvNT_6ParamsE --------------------------
	.section	.nv.info._ZN7cutlass13device_kernelIN5flash19enable_sm80_to_sm89INS1_16FlashAttnFwdSm80INS1_25CollectiveMainloopFwdSm80ILi4ELi1ELb0EN4cute5tupleIJNS5_1CILi128EEENS7_ILi48EEENS7_ILi96EEEEEELi96ENS_10bfloat16_tEfNS_4arch4Sm80ELb1ELb0ELb0ELb1ELb0ELb0ELb1ELb1EEENS1_21CollectiveEpilogueFwdINS6_IJS8_SA_S9_EEENS6_IJNS7_ILi1EEESI_SI_EEESC_SE_Li128ELb1ELb1ELb1ELb0EEENS1_36VarlenDynamicPersistentTileSchedulerILi128ELi48ELi128ELi128ELb1ELb1ELb0ELb1ELb1ELb1EEEEEEEEEvNT_6ParamsE,"",@"SHT_CUDA_INFO"
	.sectionflags	@""
	.align	4


	//----- nvinfo : EIATTR_CUDA_API_VERSION
	.align		4
        /*0000*/ 	.byte	0x04, 0x37
        /*0002*/ 	.short	(.L_150 - .L_149)
.L_149:
        /*0004*/ 	.word	0x00000082


	//----- nvinfo : EIATTR_KPARAM_INFO
	.align		4
.L_150:
        /*0008*/ 	.byte	0x04, 0x17
        /*000a*/ 	.short	(.L_152 - .L_151)
.L_151:
        /*000c*/ 	.word	0x00000000
        /*0010*/ 	.short	0x0000
        /*0012*/ 	.short	0x0000
        /*0014*/ 	.byte	0x00, 0xf0, 0xe1, 0x10


	//----- nvinfo : EIATTR_SPARSE_MMA_MASK
	.align		4
.L_152:
        /*0018*/ 	.byte	0x03, 0x50
        /*001a*/ 	.short	0x0000


	//----- nvinfo : EIATTR_MAXREG_COUNT
	.align		4
        /*001c*/ 	.byte	0x03, 0x1b
        /*001e*/ 	.short	0x00ff


	//----- nvinfo : EIATTR_MERCURY_ISA_VERSION
	.align		4
        /*0020*/ 	.byte	0x03, 0x5f
        /*0022*/ 	.short	0x0101


	//----- nvinfo : EIATTR_VRC_CTA_INIT_COUNT
	.align		4
        /*0024*/ 	.byte	0x02, 0x4a
	.zero		1
	.zero		1


	//----- nvinfo : EIATTR_EXIT_INSTR_OFFSETS
	.align		4
        /*0028*/ 	.byte	0x04, 0x1c
        /*002a*/ 	.short	(.L_154 - .L_153)


	//   ....[0]....
.L_153:
        /*002c*/ 	.word	0x00000010


	//----- nvinfo : EIATTR_MAX_THREADS
	.align		4
.L_154:
        /*0030*/ 	.byte	0x04, 0x05
        /*0032*/ 	.short	(.L_156 - .L_155)
.L_155:
        /*0034*/ 	.word	0x00000080
        /*0038*/ 	.word	0x00000001
        /*003c*/ 	.word	0x00000001


	//----- nvinfo : EIATTR_CBANK_PARAM_SIZE
	.align		4
.L_156:
        /*0040*/ 	.byte	0x03, 0x19
        /*0042*/ 	.short	0x0438


	//----- nvinfo : EIATTR_PARAM_CBANK
	.align		4
        /*0044*/ 	.byte	0x04, 0x0a
        /*0046*/ 	.short	(.L_158 - .L_157)
	.align		4
.L_157:
        /*0048*/ 	.word	index@(.nv.constant0._ZN7cutlass13device_kernelIN5flash19enable_sm80_to_sm89INS1_16FlashAttnFwdSm80INS1_25CollectiveMainloopFwdSm80ILi4ELi1ELb0EN4cute5tupleIJNS5_1CILi128EEENS7_ILi48EEENS7_ILi96EEEEEELi96ENS_10bfloat16_tEfNS_4arch4Sm80ELb1ELb0ELb0ELb1ELb0ELb0ELb1ELb1EEENS1_21CollectiveEpilogueFwdINS6_IJS8_SA_S9_EEENS6_IJNS7_ILi1EEESI_SI_EEESC_SE_Li128ELb1ELb1ELb1ELb0EEENS1_36VarlenDynamicPersistentTileSchedulerILi128ELi48ELi128ELi128ELb1ELb1ELb0ELb1ELb1ELb1EEEEEEEEEvNT_6ParamsE)
        /*004c*/ 	.short	0x0380
        /*004e*/ 	.short	0x0438


	//----- nvinfo : EIATTR_SW_WAR
	.align		4
.L_158:
        /*0050*/ 	.byte	0x04, 0x36
        /*0052*/ 	.short	(.L_160 - .L_159)
.L_159:
        /*0054*/ 	.word	0x00000008
.L_160:


//--------------------- .nv.info._ZN7cutlass13device_kernelIN5flash19enable_sm80_to_sm89INS1_16FlashAttnFwdSm80INS1_25CollectiveMainloopFwdSm80ILi4ELi1ELb0EN4cute5tupleIJNS5_1CILi128EEENS7_ILi48EEENS7_ILi96EEEEEELi96ENS_10bfloat16_tEfNS_4arch4Sm80ELb1ELb0ELb0ELb1ELb0ELb1ELb1ELb1EEENS1_21CollectiveEpilogueFwdINS6_IJS8_SA_S9_EEENS6_IJNS7_ILi1EEESI_SI_EEESC_SE_Li128ELb1ELb1ELb1ELb0EEENS1_36VarlenDynamicPersistentTileSchedulerILi128ELi48ELi128ELi128ELb1ELb1ELb0ELb1ELb1ELb1EEEEEEEEEvNT_6ParamsE --------------------------
	.section	.nv.info._ZN7cutlass13device_kernelIN5flash19enable_sm80_to_sm89INS1_16FlashAttnFwdSm80INS1_25CollectiveMainloopFwdSm80ILi4ELi1ELb0EN4cute5tupleIJNS5_1CILi128EEENS7_ILi48EEENS7_ILi96EEEEEELi96ENS_10bfloat16_tEfNS_4arch4Sm80ELb1ELb0ELb0ELb1ELb0ELb1ELb1ELb1EEENS1_21CollectiveEpilogueFwdINS6_IJS8_SA_S9_EEENS6_IJNS7_ILi1EEESI_SI_EEESC_SE_Li128ELb1ELb1ELb1ELb0EEENS1_36VarlenDynamicPersistentTileSchedulerILi128ELi48ELi128ELi128ELb1ELb1ELb0ELb1ELb1ELb1EEEEEEEEEvNT_6ParamsE,"",@"SHT_CUDA_INFO"
	.sectionflags	@""
	.align	4


	//----- nvinfo : EIATTR_CUDA_API_VERSION
	.align		4
        /*0000*/ 	.byte	0x04, 0x37
        /*0002*/ 	.short	(.L_162 - .L_161)
.L_161:
        /*0004*/ 	.word	0x00000082


	//----- nvinfo : EIATTR_KPARAM_INFO
	.align		4
.L_162:
        /*0008*/ 	.byte	0x04, 0x17
        /*000a*/ 	.short	(.L_164 - .L_163)
.L_163:
        /*000c*/ 	.word	0x00000000
        /*0010*/ 	.short	0x0000
        /*0012*/ 	.short	0x0000
        /*0014*/ 	.byte	0x00, 0xf0, 0xe1, 0x10


	//----- nvinfo : EIATTR_SPARSE_MMA_MASK
	.align		4
.L_164:
        /*0018*/ 	.byte	0x03, 0x50
        /*001a*/ 	.short	0x0000


	//----- nvinfo : EIATTR_MAXREG_COUNT
	.align		4
        /*001c*/ 	.byte	0x03, 0x1b
        /*001e*/ 	.short	0x00ff


	//----- nvinfo : EIATTR_MERCURY_ISA_VERSION
	.align		4
        /*0020*/ 	.byte	0x03, 0x5f
        /*0022*/ 	.short	0x0101


	//----- nvinfo : EIATTR_VRC_CTA_INIT_COUNT
	.align		4
        /*0024*/ 	.byte	0x02, 0x4a
	.zero		1
	.zero		1


	//----- nvinfo : EIATTR_EXIT_INSTR_OFFSETS
	.align		4
        /*0028*/ 	.byte	0x04, 0x1c
        /*002a*/ 	.short	(.L_166 - .L_165)


	//   ....[0]....
.L_165:
        /*002c*/ 	.word	0x00000010


	//----- nvinfo : EIATTR_MAX_THREADS
	.align		4
.L_166:
        /*0030*/ 	.byte	0x04, 0x05
        /*0032*/ 	.short	(.L_168 - .L_167)
.L_167:
        /*0034*/ 	.word	0x00000080
        /*0038*/ 	.word	0x00000001
        /*003c*/ 	.word	0x00000001


	//----- nvinfo : EIATTR_CBANK_PARAM_SIZE
	.align		4
.L_168:
        /*0040*/ 	.byte	0x03, 0x19
        /*0042*/ 	.short	0x0438


	//----- nvinfo : EIATTR_PARAM_CBANK
	.align		4
        /*0044*/ 	.byte	0x04, 0x0a
        /*0046*/ 	.short	(.L_170 - .L_169)
	.align		4
.L_169:
        /*0048*/ 	.word	index@(.nv.constant0._ZN7cutlass13device_kernelIN5flash19enable_sm80_to_sm89INS1_16FlashAttnFwdSm80INS1_25CollectiveMainloopFwdSm80ILi4ELi1ELb0EN4cute5tupleIJNS5_1CILi128EEENS7_ILi48EEENS7_ILi96EEEEEELi96ENS_10bfloat16_tEfNS_4arch4Sm80ELb1ELb0ELb0ELb1ELb0ELb1ELb1ELb1EEENS1_21CollectiveEpilogueFwdINS6_IJS8_SA_S9_EEENS6_IJNS7_ILi1EEESI_SI_EEESC_SE_Li128ELb1ELb1ELb1ELb0EEENS1_36VarlenDynamicPersistentTileSchedulerILi128ELi48ELi128ELi128ELb1ELb1ELb0ELb1ELb1ELb1EEEEEEEEEvNT_6ParamsE)
        /*004c*/ 	.short	0x0380
        /*004e*/ 	.short	0x0438


	//----- nvinfo : EIATTR_SW_WAR
	.align		4
.L_170:
        /*0050*/ 	.byte	0x04, 0x36
        /*0052*/ 	.short	(.L_172 - .L_171)
.L_171:
        /*0054*/ 	.word	0x00000008
.L_172:


//--------------------- .nv.callgraph             --------------------------
	.section	.nv.callgraph,"",@"SHT_CUDA_CALLGRAPH"
	.align	4
	.sectionentsize	8
	.align		4
        /*0000*/ 	.word	0x00000000
	.align		4
        /*0004*/ 	.word	0xffffffff
	.align		4
        /*0008*/ 	.word	0x00000000
	.align		4
        /*000c*/ 	.word	0xfffffffe
	.align		4
        /*0010*/ 	.word	0x00000000
	.align		4
        /*0014*/ 	.word	0xfffffffd
	.align		4
        /*0018*/ 	.word	0x00000000
	.align		4
        /*001c*/ 	.word	0xfffffffc


//--------------------- .nv.constant4             --------------------------
	.section	.nv.constant4,"a",@progbits
	.align	8
	.align		8
.nv.constant4:
        /*0000*/ 	.dword	_ZN71_INTERNAL_e7be270a_35_flash_fwd_hdim96_bf16_split_sm80_cu_744032ad_35394cuda3std3__45__cpo5beginE
	.align		8
        /*0008*/ 	.dword	_ZN71_INTERNAL_e7be270a_35_flash_fwd_hdim96_bf16_split_sm80_cu_744032ad_35394cuda3std3__45__cpo3endE
	.align		8
        /*0010*/ 	.dword	_ZN71_INTERNAL_e7be270a_35_flash_fwd_hdim96_bf16_split_sm80_cu_744032ad_35394cuda3std3__45__cpo6cbeginE
	.align		8
        /*0018*/ 	.dword	_ZN71_INTERNAL_e7be270a_35_flash_fwd_hdim96_bf16_split_sm80_cu_744032ad_35394cuda3std3__45__cpo4cendE
	.align		8
        /*0020*/ 	.dword	_ZN71_INTERNAL_e7be270a_35_flash_fwd_hdim96_bf16_split_sm80_cu_744032ad_35394cuda3std3__473_GLOBAL__N__e7be270a_35_flash_fwd_hdim96_bf16_split_sm80_cu_744032ad_35396ignoreE
	.align		8
        /*0028*/ 	.dword	_ZN71_INTERNAL_e7be270a_35_flash_fwd_hdim96_bf16_split_sm80_cu_744032ad_35394cuda3std3__419piecewise_constructE
	.align		8
        /*0030*/ 	.dword	_ZN71_INTERNAL_e7be270a_35_flash_fwd_hdim96_bf16_split_sm80_cu_744032ad_35394cuda3std3__48in_placeE
	.align		8
        /*0038*/ 	.dword	_ZN71_INTERNAL_e7be270a_35_flash_fwd_hdim96_bf16_split_sm80_cu_744032ad_35394cuda3std6ranges3__45__cpo4swapE
	.align		8
        /*0040*/ 	.dword	_ZN71_INTERNAL_e7be270a_35_flash_fwd_hdim96_bf16_split_sm80_cu_744032ad_35394cuda3std6ranges3__45__cpo9iter_moveE
	.align		8
        /*0048*/ 	.dword	_ZN71_INTERNAL_e7be270a_35_flash_fwd_hdim96_bf16_split_sm80_cu_744032ad_35394cute7productE
	.align		8
        /*0050*/ 	.dword	_ZN71_INTERNAL_e7be270a_35_flash_fwd_hdim96_bf16_split_sm80_cu_744032ad_35394cute1_E


//--------------------- .text._ZN7cutlass13device_kernelIN5flash19enable_sm80_to_sm89INS1_16FlashAttnFwdSm80INS1_25CollectiveMainloopFwdSm80ILi4ELi1ELb0EN4cute5tupleIJNS5_1CILi128EEENS7_ILi64EEENS7_ILi96EEEEEELi96ENS_10bfloat16_tEfNS_4arch4Sm80ELb0ELb0ELb0ELb0ELb0ELb0ELb1ELb1EEENS1_21CollectiveEpilogueFwdINS6_IJS8_SA_S9_EEENS6_IJNS7_ILi1EEESI_SI_EEESC_SE_Li128ELb0ELb1ELb1ELb0EEENS1_19SingleTileSchedulerILb0ELb1ELb1ELi128EEEEEEEEEvNT_6ParamsE --------------------------
	.section	.text._ZN7cutlass13device_kernelIN5flash19enable_sm80_to_sm89INS1_16FlashAttnFwdSm80INS1_25CollectiveMainloopFwdSm80ILi4ELi1ELb0EN4cute5tupleIJNS5_1CILi128EEENS7_ILi64EEENS7_ILi96EEEEEELi96ENS_10bfloat16_tEfNS_4arch4Sm80ELb0ELb0ELb0ELb0ELb0ELb0ELb1ELb1EEENS1_21CollectiveEpilogueFwdINS6_IJS8_SA_S9_EEENS6_IJNS7_ILi1EEESI_SI_EEESC_SE_Li128ELb0ELb1ELb1ELb0EEENS1_19SingleTileSchedulerILb0ELb1ELb1ELi128EEEEEEEEEvNT_6ParamsE,"ax",@progbits
	.align	128
.text._ZN7cutlass13device_kernelIN5flash19enable_sm80_to_sm89INS1_16FlashAttnFwdSm80INS1_25CollectiveMainloopFwdSm80ILi4ELi1ELb0EN4cute5tupleIJNS5_1CILi128EEENS7_ILi64EEENS7_ILi96EEEEEELi96ENS_10bfloat16_tEfNS_4arch4Sm80ELb0ELb0ELb0ELb0ELb0ELb0ELb1ELb1EEENS1_21CollectiveEpilogueFwdINS6_IJS8_SA_S9_EEENS6_IJNS7_ILi1EEESI_SI_EEESC_SE_Li128ELb0ELb1ELb1ELb0EEENS1_19SingleTileSchedulerILb0ELb1ELb1ELi128EEEEEEEEEvNT_6ParamsE:
        .type           _ZN7cutlass13device_kernelIN5flash19enable_sm80_to_sm89INS1_16FlashAttnFwdSm80INS1_25CollectiveMainloopFwdSm80ILi4ELi1ELb0EN4cute5tupleIJNS5_1CILi128EEENS7_ILi64EEENS7_ILi96EEEEEELi96ENS_10bfloat16_tEfNS_4arch4Sm80ELb0ELb0ELb0ELb0ELb0ELb0ELb1ELb1EEENS1_21CollectiveEpilogueFwdINS6_IJS8_SA_S9_EEENS6_IJNS7_ILi1EEESI_SI_EEESC_SE_Li128ELb0ELb1ELb1ELb0EEENS1_19SingleTileSchedulerILb0ELb1ELb1ELi128EEEEEEEEEvNT_6ParamsE,@function
        .size           _ZN7cutlass13device_kernelIN5flash19enable_sm80_to_sm89INS1_16FlashAttnFwdSm80INS1_25CollectiveMainloopFwdSm80ILi4ELi1ELb0EN4cute5tupleIJNS5_1CILi128EEENS7_ILi64EEENS7_ILi96EEEEEELi96ENS_10bfloat16_tEfNS_4arch4Sm80ELb0ELb0ELb0ELb0ELb0ELb0ELb1ELb1EEENS1_21CollectiveEpilogueFwdINS6_IJS8_SA_S9_EEENS6_IJNS7_ILi1EEESI_SI_EEESC_SE_Li128ELb0ELb1ELb1ELb0EEENS1_19SingleTileSchedulerILb0ELb1ELb1ELi128EEEEEEEEEvNT_6ParamsE,(.L_x_9 - _ZN7cutlass13device_kernelIN5flash19enable_sm80_to_sm89INS1_16FlashAttnFwdSm80INS1_25CollectiveMainloopFwdSm80ILi4ELi1ELb0EN4cute5tupleIJNS5_1CILi128EEENS7_ILi64EEENS7_ILi96EEEEEELi96ENS_10bfloat16_tEfNS_4arch4Sm80ELb0ELb0ELb0ELb0ELb0ELb0ELb1ELb1EEENS1_21CollectiveEpilogueFwdINS6_IJS8_SA_S9_EEENS6_IJNS7_ILi1EEESI_SI_EEESC_SE_Li128ELb0ELb1ELb1ELb0EEENS1_19SingleTileSchedulerILb0ELb1ELb1ELi128EEEEEEEEEvNT_6ParamsE)
        .other          _ZN7cutlass13device_kernelIN5flash19enable_sm80_to_sm89INS1_16FlashAttnFwdSm80INS1_25CollectiveMainloopFwdSm80ILi4ELi1ELb0EN4cute5tupleIJNS5_1CILi128EEENS7_ILi64EEENS7_ILi96EEEEEELi96ENS_10bfloat16_tEfNS_4arch4Sm80ELb0ELb0ELb0ELb0ELb0ELb0ELb1ELb1EEENS1_21CollectiveEpilogueFwdINS6_IJS8_SA_S9_EEENS6_IJNS7_ILi1EEESI_SI_EEESC_SE_Li128ELb0ELb1ELb1ELb0EEENS1_19SingleTileSchedulerILb0ELb1ELb1ELi128EEEEEEEEEvNT_6ParamsE,@"STO_CUDA_ENTRY STV_DEFAULT"
_ZN7cutlass13device_kernelIN5flash19enable_sm80_to_sm89INS1_16FlashAttnFwdSm80INS1_25CollectiveMainloopFwdSm80ILi4ELi1ELb0EN4cute5tupleIJNS5_1CILi128EEENS7_ILi64EEENS7_ILi96EEEEEELi96ENS_10bfloat16_tEfNS_4arch4Sm80ELb0ELb0ELb0ELb0ELb0ELb0ELb1ELb1EEENS1_21CollectiveEpilogueFwdINS6_IJS8_SA_S9_EEENS6_IJNS7_ILi1EEESI_SI_EEESC_SE_Li128ELb0ELb1ELb1ELb0EEENS1_19SingleTileSchedulerILb0ELb1ELb1ELi128EEEEEEEEEvNT_6ParamsE:
[----:B------:R-:W-:Y:S01]  /*0000*/  LDC R1, c[0x0][0x37c] ;  /* 0x0000df00ff017b82 */ /* 0x000fe20000000800 */
[----:B------:R-:W-:Y:S05]  /*0010*/  EXIT ;  /* 0x000000000000794d */ /* 0x000fea0003800000 */
.L_x_0:
[----:B------:R-:W-:-:S00]  /*0020*/  BRA `(.L_x_0) ;  /* 0xfffffffc00fc7947 */ /* 0x000fc0000383ffff */
[----:B------:R-:W-:-:S00]  /*0030*/  NOP ;  /* 0x0000000000007918 */ /* 0x000fc00000000000 */
        /* <DEDUP_REMOVED lines=12> */
.L_x_9:


//--------------------- .text._ZN7cutlass13device_kernelIN5flash19enable_sm80_to_sm89INS1_16FlashAttnFwdSm80INS1_25CollectiveMainloopFwdSm80ILi4ELi1ELb0EN4cute5tupleIJNS5_1CILi128EEENS7_ILi48EEENS7_ILi96EEEEEELi96ENS_10bfloat16_tEfNS_4arch4Sm80ELb0ELb0ELb0ELb1ELb0ELb0ELb1ELb1EEENS1_21CollectiveEpilogueFwdINS6_IJS8_SA_S9_EEENS6_IJNS7_ILi1EEESI_SI_EEESC_SE_Li128ELb1ELb1ELb1ELb0EEENS1_36VarlenDynamicPersistentTileSchedulerILi128ELi48ELi128ELi128ELb1ELb1ELb0ELb0ELb1ELb1EEEEEEEEEvNT_6ParamsE --------------------------
	.section	.text._ZN7cutlass13device_kernelIN5flash19enable_sm80_to_sm89INS1_16FlashAttnFwdSm80INS1_25CollectiveMainloopFwdSm80ILi4ELi1ELb0EN4cute5tupleIJNS5_1CILi128EEENS7_ILi48EEENS7_ILi96EEEEEELi96ENS_10bfloat16_tEfNS_4arch4Sm80ELb0ELb0ELb0ELb1ELb0ELb0ELb1ELb1EEENS1_21CollectiveEpilogueFwdINS6_IJS8_SA_S9_EEENS6_IJNS7_ILi1EEESI_SI_EEESC_SE_Li128ELb1ELb1ELb1ELb0EEENS1_36VarlenDynamicPersistentTileSchedulerILi128ELi48ELi128ELi128ELb1ELb1ELb0ELb0ELb1ELb1EEEEEEEEEvNT_6ParamsE,"ax",@progbits
	.align	128
.text._ZN7cutlass13device_kernelIN5flash19enable_sm80_to_sm89INS1_16FlashAttnFwdSm80INS1_25CollectiveMainloopFwdSm80ILi4ELi1ELb0EN4cute5tupleIJNS5_1CILi128EEENS7_ILi48EEENS7_ILi96EEEEEELi96ENS_10bfloat16_tEfNS_4arch4Sm80ELb0ELb0ELb0ELb1ELb0ELb0ELb1ELb1EEENS1_21CollectiveEpilogueFwdINS6_IJS8_SA_S9_EEENS6_IJNS7_ILi1EEESI_SI_EEESC_SE_Li128ELb1ELb1ELb1ELb0EEENS1_36VarlenDynamicPersistentTileSchedulerILi128ELi48ELi128ELi128ELb1ELb1ELb0ELb0ELb1ELb1EEEEEEEEEvNT_6ParamsE:
        .type           _ZN7cutlass13device_kernelIN5flash19enable_sm80_to_sm89INS1_16FlashAttnFwdSm80INS1_25CollectiveMainloopFwdSm80ILi4ELi1ELb0EN4cute5tupleIJNS5_1CILi128EEENS7_ILi48EEENS7_ILi96EEEEEELi96ENS_10bfloat16_tEfNS_4arch4Sm80ELb0ELb0ELb0ELb1ELb0ELb0ELb1ELb1EEENS1_21CollectiveEpilogueFwdINS6_IJS8_SA_S9_EEENS6_IJNS7_ILi1EEESI_SI_EEESC_SE_Li128ELb1ELb1ELb1ELb0EEENS1_36VarlenDynamicPersistentTileSchedulerILi128ELi48ELi128ELi128ELb1ELb1ELb0ELb0ELb1ELb1EEEEEEEEEvNT_6ParamsE,@function
        .size           _ZN7cutlass13device_kernelIN5flash19enable_sm80_to_sm89INS1_16FlashAttnFwdSm80INS1_25CollectiveMainloopFwdSm80ILi4ELi1ELb0EN4cute5tupleIJNS5_1CILi128EEENS7_ILi48EEENS7_ILi96EEEEEELi96ENS_10bfloat16_tEfNS_4arch4Sm80ELb0ELb0ELb0ELb1ELb0ELb0ELb1ELb1EEENS1_21CollectiveEpilogueFwdINS6_IJS8_SA_S9_EEENS6_IJNS7_ILi1EEESI_SI_EEESC_SE_Li128ELb1ELb1ELb1ELb0EEENS1_36VarlenDynamicPersistentTileSchedulerILi128ELi48ELi128ELi128ELb1ELb1ELb0ELb0ELb1ELb1EEEEEEEEEvNT_6ParamsE,(.L_x_10 - _ZN7cutlass13device_kernelIN5flash19enable_sm80_to_sm89INS1_16FlashAttnFwdSm80INS1_25CollectiveMainloopFwdSm80ILi4ELi1ELb0EN4cute5tupleIJNS5_1CILi128EEENS7_ILi48EEENS7_ILi96EEEEEELi96ENS_10bfloat16_tEfNS_4arch4Sm80ELb0ELb0ELb0ELb1ELb0ELb0ELb1ELb1EEENS1_21CollectiveEpilogueFwdINS6_IJS8_SA_S9_EEENS6_IJNS7_ILi1EEESI_SI_EEESC_SE_Li128ELb1ELb1ELb1ELb0EEENS1_36VarlenDynamicPersistentTileSchedulerILi128ELi48ELi128ELi128ELb1ELb1ELb0ELb0ELb1ELb1EEEEEEEEEvNT_6ParamsE)
        .other          _ZN7cutlass13device_kernelIN5flash19enable_sm80_to_sm89INS1_16FlashAttnFwdSm80INS1_25CollectiveMainloopFwdSm80ILi4ELi1ELb0EN4cute5tupleIJNS5_1CILi128EEENS7_ILi48EEENS7_ILi96EEEEEELi96ENS_10bfloat16_tEfNS_4arch4Sm80ELb0ELb0ELb0ELb1ELb0ELb0ELb1ELb1EEENS1_21CollectiveEpilogueFwdINS6_IJS8_SA_S9_EEENS6_IJNS7_ILi1EEESI_SI_EEESC_SE_Li128ELb1ELb1ELb1ELb0EEENS1_36VarlenDynamicPersistentTileSchedulerILi128ELi48ELi128ELi128ELb1ELb1ELb0ELb0ELb1ELb1EEEEEEEEEvNT_6ParamsE,@"STO_CUDA_ENTRY STV_DEFAULT"
_ZN7cutlass13device_kernelIN5flash19enable_sm80_to_sm89INS1_16FlashAttnFwdSm80INS1_25CollectiveMainloopFwdSm80ILi4ELi1ELb0EN4cute5tupleIJNS5_1CILi128EEENS7_ILi48EEENS7_ILi96EEEEEELi96ENS_10bfloat16_tEfNS_4arch4Sm80ELb0ELb0ELb0ELb1ELb0ELb0ELb1ELb1EEENS1_21CollectiveEpilogueFwdINS6_IJS8_SA_S9_EEENS6_IJNS7_ILi1EEESI_SI_EEESC_SE_Li128ELb1ELb1ELb1ELb0EEENS1_36VarlenDynamicPersistentTileSchedulerILi128ELi48ELi128ELi128ELb1ELb1ELb0ELb0ELb1ELb1EEEEEEEEEvNT_6ParamsE:
[----:B------:R-:W-:Y:S01]  /*0000*/  LDC R1, c[0x0][0x37c] ;  /* 0x0000df00ff017b82 */ /* 0x000fe20000000800 */
[----:B------:R-:W-:Y:S05]  /*0010*/  EXIT ;  /* 0x000000000000794d */ /* 0x000fea0003800000 */
.L_x_1:
        /* <DEDUP_REMOVED lines=14> */
.L_x_10:


//--------------------- .text._ZN7cutlass13device_kernelIN5flash19enable_sm80_to_sm89INS1_16FlashAttnFwdSm80INS1_25CollectiveMainloopFwdSm80ILi4ELi1ELb0EN4cute5tupleIJNS5_1CILi128EEENS7_ILi48EEENS7_ILi96EEEEEELi96ENS_10bfloat16_tEfNS_4arch4Sm80ELb0ELb0ELb0ELb1ELb0ELb1ELb1ELb1EEENS1_21CollectiveEpilogueFwdINS6_IJS8_SA_S9_EEENS6_IJNS7_ILi1EEESI_SI_EEESC_SE_Li128ELb1ELb1ELb1ELb0EEENS1_36VarlenDynamicPersistentTileSchedulerILi128ELi48ELi128ELi128ELb1ELb1ELb0ELb0ELb1ELb1EEEEEEEEEvNT_6ParamsE --------------------------
	.section	.text._ZN7cutlass13device_kernelIN5flash19enable_sm80_to_sm89INS1_16FlashAttnFwdSm80INS1_25CollectiveMainloopFwdSm80ILi4ELi1ELb0EN4cute5tupleIJNS5_1CILi128EEENS7_ILi48EEENS7_ILi96EEEEEELi96ENS_10bfloat16_tEfNS_4arch4Sm80ELb0ELb0ELb0ELb1ELb0ELb1ELb1ELb1EEENS1_21CollectiveEpilogueFwdINS6_IJS8_SA_S9_EEENS6_IJNS7_ILi1EEESI_SI_EEESC_SE_Li128ELb1ELb1ELb1ELb0EEENS1_36VarlenDynamicPersistentTileSchedulerILi128ELi48ELi128ELi128ELb1ELb1ELb0ELb0ELb1ELb1EEEEEEEEEvNT_6ParamsE,"ax",@progbits
	.align	128
.text._ZN7cutlass13device_kernelIN5flash19enable_sm80_to_sm89INS1_16FlashAttnFwdSm80INS1_25CollectiveMainloopFwdSm80ILi4ELi1ELb0EN4cute5tupleIJNS5_1CILi128EEENS7_ILi48EEENS7_ILi96EEEEEELi96ENS_10bfloat16_tEfNS_4arch4Sm80ELb0ELb0ELb0ELb1ELb0ELb1ELb1ELb1EEENS1_21CollectiveEpilogueFwdINS6_IJS8_SA_S9_EEENS6_IJNS7_ILi1EEESI_SI_EEESC_SE_Li128ELb1ELb1ELb1ELb0EEENS1_36VarlenDynamicPersistentTileSchedulerILi128ELi48ELi128ELi128ELb1ELb1ELb0ELb0ELb1ELb1EEEEEEEEEvNT_6ParamsE:
        .type           _ZN7cutlass13device_kernelIN5flash19enable_sm80_to_sm89INS1_16FlashAttnFwdSm80INS1_25CollectiveMainloopFwdSm80ILi4ELi1ELb0EN4cute5tupleIJNS5_1CILi128EEENS7_ILi48EEENS7_ILi96EEEEEELi96ENS_10bfloat16_tEfNS_4arch4Sm80ELb0ELb0ELb0ELb1ELb0ELb1ELb1ELb1EEENS1_21CollectiveEpilogueFwdINS6_IJS8_SA_S9_EEENS6_IJNS7_ILi1EEESI_SI_EEESC_SE_Li128ELb1ELb1ELb1ELb0EEENS1_36VarlenDynamicPersistentTileSchedulerILi128ELi48ELi128ELi128ELb1ELb1ELb0ELb0ELb1ELb1EEEEEEEEEvNT_6ParamsE,@function
        .size           _ZN7cutlass13device_kernelIN5flash19enable_sm80_to_sm89INS1_16FlashAttnFwdSm80INS1_25CollectiveMainloopFwdSm80ILi4ELi1ELb0EN4cute5tupleIJNS5_1CILi128EEENS7_ILi48EEENS7_ILi96EEEEEELi96ENS_10bfloat16_tEfNS_4arch4Sm80ELb0ELb0ELb0ELb1ELb0ELb1ELb1ELb1EEENS1_21CollectiveEpilogueFwdINS6_IJS8_SA_S9_EEENS6_IJNS7_ILi1EEESI_SI_EEESC_SE_Li128ELb1ELb1ELb1ELb0EEENS1_36VarlenDynamicPersistentTileSchedulerILi128ELi48ELi128ELi128ELb1ELb1ELb0ELb0ELb1ELb1EEEEEEEEEvNT_6ParamsE,(.L_x_11 - _ZN7cutlass13device_kernelIN5flash19enable_sm80_to_sm89INS1_16FlashAttnFwdSm80INS1_25CollectiveMainloopFwdSm80ILi4ELi1ELb0EN4cute5tupleIJNS5_1CILi128EEENS7_ILi48EEENS7_ILi96EEEEEELi96ENS_10bfloat16_tEfNS_4arch4Sm80ELb0ELb0ELb0ELb1ELb0ELb1ELb1ELb1EEENS1_21CollectiveEpilogueFwdINS6_IJS8_SA_S9_EEENS6_IJNS7_ILi1EEESI_SI_EEESC_SE_Li128ELb1ELb1ELb1ELb0EEENS1_36VarlenDynamicPersistentTileSchedulerILi128ELi48ELi128ELi128ELb1ELb1ELb0ELb0ELb1ELb1EEEEEEEEEvNT_6ParamsE)
        .other          _ZN7cutlass13device_kernelIN5flash19enable_sm80_to_sm89INS1_16FlashAttnFwdSm80INS1_25CollectiveMainloopFwdSm80ILi4ELi1ELb0EN4cute5tupleIJNS5_1CILi128EEENS7_ILi48EEENS7_ILi96EEEEEELi96ENS_10bfloat16_tEfNS_4arch4Sm80ELb0ELb0ELb0ELb1ELb0ELb1ELb1ELb1EEENS1_21CollectiveEpilogueFwdINS6_IJS8_SA_S9_EEENS6_IJNS7_ILi1EEESI_SI_EEESC_SE_Li128ELb1ELb1ELb1ELb0EEENS1_36VarlenDynamicPersistentTileSchedulerILi128ELi48ELi128ELi128ELb1ELb1ELb0ELb0ELb1ELb1EEEEEEEEEvNT_6ParamsE,@"STO_CUDA_ENTRY STV_DEFAULT"
_ZN7cutlass13device_kernelIN5flash19enable_sm80_to_sm89INS1_16FlashAttnFwdSm80INS1_25CollectiveMainloopFwdSm80ILi4ELi1ELb0EN4cute5tupleIJNS5_1CILi128EEENS7_ILi48EEENS7_ILi96EEEEEELi96ENS_10bfloat16_tEfNS_4arch4Sm80ELb0ELb0ELb0ELb1ELb0ELb1ELb1ELb1EEENS1_21CollectiveEpilogueFwdINS6_IJS8_SA_S9_EEENS6_IJNS7_ILi1EEESI_SI_EEESC_SE_Li128ELb1ELb1ELb1ELb0EEENS1_36VarlenDynamicPersistentTileSchedulerILi128ELi48ELi128ELi128ELb1ELb1ELb0ELb0ELb1ELb1EEEEEEEEEvNT_6ParamsE:
[----:B------:R-:W-:Y:S01]  /*0000*/  LDC R1, c[0x0][0x37c] ;  /* 0x0000df00ff017b82 */ /* 0x000fe20000000800 */
[----:B------:R-:W-:Y:S05]  /*0010*/  EXIT ;  /* 0x000000000000794d */ /* 0x000fea0003800000 */
.L_x_2:
        /* <DEDUP_REMOVED lines=14> */
.L_x_11:


//--------------------- .text._ZN7cutlass13device_kernelIN5flash19enable_sm80_to_sm89INS1_16FlashAttnFwdSm80INS1_25CollectiveMainloopFwdSm80ILi4ELi1ELb0EN4cute5tupleIJNS5_1CILi128EEENS7_ILi48EEENS7_ILi96EEEEEELi96ENS_10bfloat16_tEfNS_4arch4Sm80ELb0ELb1ELb0ELb0ELb0ELb0ELb1ELb1EEENS1_21CollectiveEpilogueFwdINS6_IJS8_SA_S9_EEENS6_IJNS7_ILi1EEESI_SI_EEESC_SE_Li128ELb0ELb1ELb1ELb0EEENS1_19SingleTileSchedulerILb0ELb1ELb1ELi128EEEEEEEEEvNT_6ParamsE --------------------------
	.section	.text._ZN7cutlass13device_kernelIN5flash19enable_sm80_to_sm89INS1_16FlashAttnFwdSm80INS1_25CollectiveMainloopFwdSm80ILi4ELi1ELb0EN4cute5tupleIJNS5_1CILi128EEENS7_ILi48EEENS7_ILi96EEEEEELi96ENS_10bfloat16_tEfNS_4arch4Sm80ELb0ELb1ELb0ELb0ELb0ELb0ELb1ELb1EEENS1_21CollectiveEpilogueFwdINS6_IJS8_SA_S9_EEENS6_IJNS7_ILi1EEESI_SI_EEESC_SE_Li128ELb0ELb1ELb1ELb0EEENS1_19SingleTileSchedulerILb0ELb1ELb1ELi128EEEEEEEEEvNT_6ParamsE,"ax",@progbits
	.align	128
.text._ZN7cutlass13device_kernelIN5flash19enable_sm80_to_sm89INS1_16FlashAttnFwdSm80INS1_25CollectiveMainloopFwdSm80ILi4ELi1ELb0EN4cute5tupleIJNS5_1CILi128EEENS7_ILi48EEENS7_ILi96EEEEEELi96ENS_10bfloat16_tEfNS_4arch4Sm80ELb0ELb1ELb0ELb0ELb0ELb0ELb1ELb1EEENS1_21CollectiveEpilogueFwdINS6_IJS8_SA_S9_EEENS6_IJNS7_ILi1EEESI_SI_EEESC_SE_Li128ELb0ELb1ELb1ELb0EEENS1_19SingleTileSchedulerILb0ELb1ELb1ELi128EEEEEEEEEvNT_6ParamsE:
        .type           _ZN7cutlass13device_kernelIN5flash19enable_sm80_to_sm89INS1_16FlashAttnFwdSm80INS1_25CollectiveMainloopFwdSm80ILi4ELi1ELb0EN4cute5tupleIJNS5_1CILi128EEENS7_ILi48EEENS7_ILi96EEEEEELi96ENS_10bfloat16_tEfNS_4arch4Sm80ELb0ELb1ELb0ELb0ELb0ELb0ELb1ELb1EEENS1_21CollectiveEpilogueFwdINS6_IJS8_SA_S9_EEENS6_IJNS7_ILi1EEESI_SI_EEESC_SE_Li128ELb0ELb1ELb1ELb0EEENS1_19SingleTileSchedulerILb0ELb1ELb1ELi128EEEEEEEEEvNT_6ParamsE,@function
        .size           _ZN7cutlass13device_kernelIN5flash19enable_sm80_to_sm89INS1_16FlashAttnFwdSm80INS1_25CollectiveMainloopFwdSm80ILi4ELi1ELb0EN4cute5tupleIJNS5_1CILi128EEENS7_ILi48EEENS7_ILi96EEEEEELi96ENS_10bfloat16_tEfNS_4arch4Sm80ELb0ELb1ELb0ELb0ELb0ELb0ELb1ELb1EEENS1_21CollectiveEpilogueFwdINS6_IJS8_SA_S9_EEENS6_IJNS7_ILi1EEESI_SI_EEESC_SE_Li128ELb0ELb1ELb1ELb0EEENS1_19SingleTileSchedulerILb0ELb1ELb1ELi128EEEEEEEEEvNT_6ParamsE,(.L_x_12 - _ZN7cutlass13device_kernelIN5flash19enable_sm80_to_sm89INS1_16FlashAttnFwdSm80INS1_25CollectiveMainloopFwdSm80ILi4ELi1ELb0EN4cute5tupleIJNS5_1CILi128EEENS7_ILi48EEENS7_ILi96EEEEEELi96ENS_10bfloat16_tEfNS_4arch4Sm80ELb0ELb1ELb0ELb0ELb0ELb0ELb1ELb1EEENS1_21CollectiveEpilogueFwdINS6_IJS8_SA_S9_EEENS6_IJNS7_ILi1EEESI_SI_EEESC_SE_Li128ELb0ELb1ELb1ELb0EEENS1_19SingleTileSchedulerILb0ELb1ELb1ELi128EEEEEEEEEvNT_6ParamsE)
        .other          _ZN7cutlass13device_kernelIN5flash19enable_sm80_to_sm89INS1_16FlashAttnFwdSm80INS1_25CollectiveMainloopFwdSm80ILi4ELi1ELb0EN4cute5tupleIJNS5_1CILi128EEENS7_ILi48EEENS7_ILi96EEEEEELi96ENS_10bfloat16_tEfNS_4arch4Sm80ELb0ELb1ELb0ELb0ELb0ELb0ELb1ELb1EEENS1_21CollectiveEpilogueFwdINS6_IJS8_SA_S9_EEENS6_IJNS7_ILi1EEESI_SI_EEESC_SE_Li128ELb0ELb1ELb1ELb0EEENS1_19SingleTileSchedulerILb0ELb1ELb1ELi128EEEEEEEEEvNT_6ParamsE,@"STO_CUDA_ENTRY STV_DEFAULT"
_ZN7cutlass13device_kernelIN5flash19enable_sm80_to_sm89INS1_16FlashAttnFwdSm80INS1_25CollectiveMainloopFwdSm80ILi4ELi1ELb0EN4cute5tupleIJNS5_1CILi128EEENS7_ILi48EEENS7_ILi96EEEEEELi96ENS_10bfloat16_tEfNS_4arch4Sm80ELb0ELb1ELb0ELb0ELb0ELb0ELb1ELb1EEENS1_21CollectiveEpilogueFwdINS6_IJS8_SA_S9_EEENS6_IJNS7_ILi1EEESI_SI_EEESC_SE_Li128ELb0ELb1ELb1ELb0EEENS1_19SingleTileSchedulerILb0ELb1ELb1ELi128EEEEEEEEEvNT_6ParamsE:
[----:B------:R-:W-:Y:S01]  /*0000*/  LDC R1, c[0x0][0x37c] ;  /* 0x0000df00ff017b82 */ /* 0x000fe20000000800 */
[----:B------:R-:W-:Y:S05]  /*0010*/  EXIT ;  /* 0x000000000000794d */ /* 0x000fea0003800000 */
.L_x_3:
        /* <DEDUP_REMOVED lines=14> */
.L_x_12:


//--------------------- .text._ZN7cutlass13device_kernelIN5flash19enable_sm80_to_sm89INS1_16FlashAttnFwdSm80INS1_25CollectiveMainloopFwdSm80ILi4ELi1ELb0EN4cute5tupleIJNS5_1CILi128EEENS7_ILi48EEENS7_ILi96EEEEEELi96ENS_10bfloat16_tEfNS_4arch4Sm80ELb0ELb1ELb0ELb1ELb0ELb0ELb1ELb1EEENS1_21CollectiveEpilogueFwdINS6_IJS8_SA_S9_EEENS6_IJNS7_ILi1EEESI_SI_EEESC_SE_Li128ELb1ELb1ELb1ELb0EEENS1_36VarlenDynamicPersistentTileSchedulerILi128ELi48ELi128ELi128ELb1ELb1ELb0ELb1ELb0ELb1EEEEEEEEEvNT_6ParamsE --------------------------
	.section	.text._ZN7cutlass13device_kernelIN5flash19enable_sm80_to_sm89INS1_16FlashAttnFwdSm80INS1_25CollectiveMainloopFwdSm80ILi4ELi1ELb0EN4cute5tupleIJNS5_1CILi128EEENS7_ILi48EEENS7_ILi96EEEEEELi96ENS_10bfloat16_tEfNS_4arch4Sm80ELb0ELb1ELb0ELb1ELb0ELb0ELb1ELb1EEENS1_21CollectiveEpilogueFwdINS6_IJS8_SA_S9_EEENS6_IJNS7_ILi1EEESI_SI_EEESC_SE_Li128ELb1ELb1ELb1ELb0EEENS1_36VarlenDynamicPersistentTileSchedulerILi128ELi48ELi128ELi128ELb1ELb1ELb0ELb1ELb0ELb1EEEEEEEEEvNT_6ParamsE,"ax",@progbits
	.align	128
.text._ZN7cutlass13device_kernelIN5flash19enable_sm80_to_sm89INS1_16FlashAttnFwdSm80INS1_25CollectiveMainloopFwdSm80ILi4ELi1ELb0EN4cute5tupleIJNS5_1CILi128EEENS7_ILi48EEENS7_ILi96EEEEEELi96ENS_10bfloat16_tEfNS_4arch4Sm80ELb0ELb1ELb0ELb1ELb0ELb0ELb1ELb1EEENS1_21CollectiveEpilogueFwdINS6_IJS8_SA_S9_EEENS6_IJNS7_ILi1EEESI_SI_EEESC_SE_Li128ELb1ELb1ELb1ELb0EEENS1_36VarlenDynamicPersistentTileSchedulerILi128ELi48ELi128ELi128ELb1ELb1ELb0ELb1ELb0ELb1EEEEEEEEEvNT_6ParamsE:
        .type           _ZN7cutlass13device_kernelIN5flash19enable_sm80_to_sm89INS1_16FlashAttnFwdSm80INS1_25CollectiveMainloopFwdSm80ILi4ELi1ELb0EN4cute5tupleIJNS5_1CILi128EEENS7_ILi48EEENS7_ILi96EEEEEELi96ENS_10bfloat16_tEfNS_4arch4Sm80ELb0ELb1ELb0ELb1ELb0ELb0ELb1ELb1EEENS1_21CollectiveEpilogueFwdINS6_IJS8_SA_S9_EEENS6_IJNS7_ILi1EEESI_SI_EEESC_SE_Li128ELb1ELb1ELb1ELb0EEENS1_36VarlenDynamicPersistentTileSchedulerILi128ELi48ELi128ELi128ELb1ELb1ELb0ELb1ELb0ELb1EEEEEEEEEvNT_6ParamsE,@function
        .size           _ZN7cutlass13device_kernelIN5flash19enable_sm80_to_sm89INS1_16FlashAttnFwdSm80INS1_25CollectiveMainloopFwdSm80ILi4ELi1ELb0EN4cute5tupleIJNS5_1CILi128EEENS7_ILi48EEENS7_ILi96EEEEEELi96ENS_10bfloat16_tEfNS_4arch4Sm80ELb0ELb1ELb0ELb1ELb0ELb0ELb1ELb1EEENS1_21CollectiveEpilogueFwdINS6_IJS8_SA_S9_EEENS6_IJNS7_ILi1EEESI_SI_EEESC_SE_Li128ELb1ELb1ELb1ELb0EEENS1_36VarlenDynamicPersistentTileSchedulerILi128ELi48ELi128ELi128ELb1ELb1ELb0ELb1ELb0ELb1EEEEEEEEEvNT_6ParamsE,(.L_x_13 - _ZN7cutlass13device_kernelIN5flash19enable_sm80_to_sm89INS1_16FlashAttnFwdSm80INS1_25CollectiveMainloopFwdSm80ILi4ELi1ELb0EN4cute5tupleIJNS5_1CILi128EEENS7_ILi48EEENS7_ILi96EEEEEELi96ENS_10bfloat16_tEfNS_4arch4Sm80ELb0ELb1ELb0ELb1ELb0ELb0ELb1ELb1EEENS1_21CollectiveEpilogueFwdINS6_IJS8_SA_S9_EEENS6_IJNS7_ILi1EEESI_SI_EEESC_SE_Li128ELb1ELb1ELb1ELb0EEENS1_36VarlenDynamicPersistentTileSchedulerILi128ELi48ELi128ELi128ELb1ELb1ELb0ELb1ELb0ELb1EEEEEEEEEvNT_6ParamsE)
        .other          _ZN7cutlass13device_kernelIN5flash19enable_sm80_to_sm89INS1_16FlashAttnFwdSm80INS1_25CollectiveMainloopFwdSm80ILi4ELi1ELb0EN4cute5tupleIJNS5_1CILi128EEENS7_ILi48EEENS7_ILi96EEEEEELi96ENS_10bfloat16_tEfNS_4arch4Sm80ELb0ELb1ELb0ELb1ELb0ELb0ELb1ELb1EEENS1_21CollectiveEpilogueFwdINS6_IJS8_SA_S9_EEENS6_IJNS7_ILi1EEESI_SI_EEESC_SE_Li128ELb1ELb1ELb1ELb0EEENS1_36VarlenDynamicPersistentTileSchedulerILi128ELi48ELi128ELi128ELb1ELb1ELb0ELb1ELb0ELb1EEEEEEEEEvNT_6ParamsE,@"STO_CUDA_ENTRY STV_DEFAULT"
_ZN7cutlass13device_kernelIN5flash19enable_sm80_to_sm89INS1_16FlashAttnFwdSm80INS1_25CollectiveMainloopFwdSm80ILi4ELi1ELb0EN4cute5tupleIJNS5_1CILi128EEENS7_ILi48EEENS7_ILi96EEEEEELi96ENS_10bfloat16_tEfNS_4arch4Sm80ELb0ELb1ELb0ELb1ELb0ELb0ELb1ELb1EEENS1_21CollectiveEpilogueFwdINS6_IJS8_SA_S9_EEENS6_IJNS7_ILi1EEESI_SI_EEESC_SE_Li128ELb1ELb1ELb1ELb0EEENS1_36VarlenDynamicPersistentTileSchedulerILi128ELi48ELi128ELi128ELb1ELb1ELb0ELb1ELb0ELb1EEEEEEEEEvNT_6ParamsE:
[----:B------:R-:W-:Y:S01]  /*0000*/  LDC R1, c[0x0][0x37c] ;  /* 0x0000df00ff017b82 */ /* 0x000fe20000000800 */
[----:B------:R-:W-:Y:S05]  /*0010*/  EXIT ;  /* 0x000000000000794d */ /* 0x000fea0003800000 */
.L_x_4:
        /* <DEDUP_REMOVED lines=14> */
.L_x_13:


//--------------------- .text._ZN7cutlass13device_kernelIN5flash19enable_sm80_to_sm89INS1_16FlashAttnFwdSm80INS1_25CollectiveMainloopFwdSm80ILi4ELi1ELb0EN4cute5tupleIJNS5_1CILi128EEENS7_ILi48EEENS7_ILi96EEEEEELi96ENS_10bfloat16_tEfNS_4arch4Sm80ELb0ELb1ELb0ELb1ELb0ELb1ELb1ELb1EEENS1_21CollectiveEpilogueFwdINS6_IJS8_SA_S9_EEENS6_IJNS7_ILi1EEESI_SI_EEESC_SE_Li128ELb1ELb1ELb1ELb0EEENS1_36VarlenDynamicPersistentTileSchedulerILi128ELi48ELi128ELi128ELb1ELb1ELb0ELb1ELb0ELb1EEEEEEEEEvNT_6ParamsE --------------------------
	.section	.text._ZN7cutlass13device_kernelIN5flash19enable_sm80_to_sm89INS1_16FlashAttnFwdSm80INS1_25CollectiveMainloopFwdSm80ILi4ELi1ELb0EN4cute5tupleIJNS5_1CILi128EEENS7_ILi48EEENS7_ILi96EEEEEELi96ENS_10bfloat16_tEfNS_4arch4Sm80ELb0ELb1ELb0ELb1ELb0ELb1ELb1ELb1EEENS1_21CollectiveEpilogueFwdINS6_IJS8_SA_S9_EEENS6_IJNS7_ILi1EEESI_SI_EEESC_SE_Li128ELb1ELb1ELb1ELb0EEENS1_36VarlenDynamicPersistentTileSchedulerILi128ELi48ELi128ELi128ELb1ELb1ELb0ELb1ELb0ELb1EEEEEEEEEvNT_6ParamsE,"ax",@progbits
	.align	128
.text._ZN7cutlass13device_kernelIN5flash19enable_sm80_to_sm89INS1_16FlashAttnFwdSm80INS1_25CollectiveMainloopFwdSm80ILi4ELi1ELb0EN4cute5tupleIJNS5_1CILi128EEENS7_ILi48EEENS7_ILi96EEEEEELi96ENS_10bfloat16_tEfNS_4arch4Sm80ELb0ELb1ELb0ELb1ELb0ELb1ELb1ELb1EEENS1_21CollectiveEpilogueFwdINS6_IJS8_SA_S9_EEENS6_IJNS7_ILi1EEESI_SI_EEESC_SE_Li128ELb1ELb1ELb1ELb0EEENS1_36VarlenDynamicPersistentTileSchedulerILi128ELi48ELi128ELi128ELb1ELb1ELb0ELb1ELb0ELb1EEEEEEEEEvNT_6ParamsE:
        .type           _ZN7cutlass13device_kernelIN5flash19enable_sm80_to_sm89INS1_16FlashAttnFwdSm80INS1_25CollectiveMainloopFwdSm80ILi4ELi1ELb0EN4cute5tupleIJNS5_1CILi128EEENS7_ILi48EEENS7_ILi96EEEEEELi96ENS_10bfloat16_tEfNS_4arch4Sm80ELb0ELb1ELb0ELb1ELb0ELb1ELb1ELb1EEENS1_21CollectiveEpilogueFwdINS6_IJS8_SA_S9_EEENS6_IJNS7_ILi1EEESI_SI_EEESC_SE_Li128ELb1ELb1ELb1ELb0EEENS1_36VarlenDynamicPersistentTileSchedulerILi128ELi48ELi128ELi128ELb1ELb1ELb0ELb1ELb0ELb1EEEEEEEEEvNT_6ParamsE,@function
        .size           _ZN7cutlass13device_kernelIN5flash19enable_sm80_to_sm89INS1_16FlashAttnFwdSm80INS1_25CollectiveMainloopFwdSm80ILi4ELi1ELb0EN4cute5tupleIJNS5_1CILi128EEENS7_ILi48EEENS7_ILi96EEEEEELi96ENS_10bfloat16_tEfNS_4arch4Sm80ELb0ELb1ELb0ELb1ELb0ELb1ELb1ELb1EEENS1_21CollectiveEpilogueFwdINS6_IJS8_SA_S9_EEENS6_IJNS7_ILi1EEESI_SI_EEESC_SE_Li128ELb1ELb1ELb1ELb0EEENS1_36VarlenDynamicPersistentTileSchedulerILi128ELi48ELi128ELi128ELb1ELb1ELb0ELb1ELb0ELb1EEEEEEEEEvNT_6ParamsE,(.L_x_14 - _ZN7cutlass13device_kernelIN5flash19enable_sm80_to_sm89INS1_16FlashAttnFwdSm80INS1_25CollectiveMainloopFwdSm80ILi4ELi1ELb0EN4cute5tupleIJNS5_1CILi128EEENS7_ILi48EEENS7_ILi96EEEEEELi96ENS_10bfloat16_tEfNS_4arch4Sm80ELb0ELb1ELb0ELb1ELb0ELb1ELb1ELb1EEENS1_21CollectiveEpilogueFwdINS6_IJS8_SA_S9_EEENS6_IJNS7_ILi1EEESI_SI_EEESC_SE_Li128ELb1ELb1ELb1ELb0EEENS1_36VarlenDynamicPersistentTileSchedulerILi128ELi48ELi128ELi128ELb1ELb1ELb0ELb1ELb0ELb1EEEEEEEEEvNT_6ParamsE)
        .other          _ZN7cutlass13device_kernelIN5flash19enable_sm80_to_sm89INS1_16FlashAttnFwdSm80INS1_25CollectiveMainloopFwdSm80ILi4ELi1ELb0EN4cute5tupleIJNS5_1CILi128EEENS7_ILi48EEENS7_ILi96EEEEEELi96ENS_10bfloat16_tEfNS_4arch4Sm80ELb0ELb1ELb0ELb1ELb0ELb1ELb1ELb1EEENS1_21CollectiveEpilogueFwdINS6_IJS8_SA_S9_EEENS6_IJNS7_ILi1EEESI_SI_EEESC_SE_Li128ELb1ELb1ELb1ELb0EEENS1_36VarlenDynamicPersistentTileSchedulerILi128ELi48ELi128ELi128ELb1ELb1ELb0ELb1ELb0ELb1EEEEEEEEEvNT_6ParamsE,@"STO_CUDA_ENTRY STV_DEFAULT"
_ZN7cutlass13device_kernelIN5flash19enable_sm80_to_sm89INS1_16FlashAttnFwdSm80INS1_25CollectiveMainloopFwdSm80ILi4ELi1ELb0EN4cute5tupleIJNS5_1CILi128EEENS7_ILi48EEENS7_ILi96EEEEEELi96ENS_10bfloat16_tEfNS_4arch4Sm80ELb0ELb1ELb0ELb1ELb0ELb1ELb1ELb1EEENS1_21CollectiveEpilogueFwdINS6_IJS8_SA_S9_EEENS6_IJNS7_ILi1EEESI_SI_EEESC_SE_Li128ELb1ELb1ELb1ELb0EEENS1_36VarlenDynamicPersistentTileSchedulerILi128ELi48ELi128ELi128ELb1ELb1ELb0ELb1ELb0ELb1EEEEEEEEEvNT_6ParamsE:
[----:B------:R-:W-:Y:S01]  /*0000*/  LDC R1, c[0x0][0x37c] ;  /* 0x0000df00ff017b82 */ /* 0x000fe20000000800 */
[----:B------:R-:W-:Y:S05]  /*0010*/  EXIT ;  /* 0x000000000000794d */ /* 0x000fea0003800000 */
.L_x_5:
        /* <DEDUP_REMOVED lines=14> */
.L_x_14:


//--------------------- .text._ZN7cutlass13device_kernelIN5flash19enable_sm80_to_sm89INS1_16FlashAttnFwdSm80INS1_25CollectiveMainloopFwdSm80ILi4ELi1ELb0EN4cute5tupleIJNS5_1CILi128EEENS7_ILi64EEENS7_ILi96EEEEEELi96ENS_10bfloat16_tEfNS_4arch4Sm80ELb1ELb0ELb0ELb0ELb0ELb0ELb1ELb1EEENS1_21CollectiveEpilogueFwdINS6_IJS8_SA_S9_EEENS6_IJNS7_ILi1EEESI_SI_EEESC_SE_Li128ELb0ELb1ELb1ELb0EEENS1_30DynamicPersistentTileSchedulerILi128ELi128ELb1ELb1ELb0EEEEEEEEEvNT_6ParamsE --------------------------
	.section	.text._ZN7cutlass13device_kernelIN5flash19enable_sm80_to_sm89INS1_16FlashAttnFwdSm80INS1_25CollectiveMainloopFwdSm80ILi4ELi1ELb0EN4cute5tupleIJNS5_1CILi128EEENS7_ILi64EEENS7_ILi96EEEEEELi96ENS_10bfloat16_tEfNS_4arch4Sm80ELb1ELb0ELb0ELb0ELb0ELb0ELb1ELb1EEENS1_21CollectiveEpilogueFwdINS6_IJS8_SA_S9_EEENS6_IJNS7_ILi1EEESI_SI_EEESC_SE_Li128ELb0ELb1ELb1ELb0EEENS1_30DynamicPersistentTileSchedulerILi128ELi128ELb1ELb1ELb0EEEEEEEEEvNT_6ParamsE,"ax",@progbits
	.align	128
.text._ZN7cutlass13device_kernelIN5flash19enable_sm80_to_sm89INS1_16FlashAttnFwdSm80INS1_25CollectiveMainloopFwdSm80ILi4ELi1ELb0EN4cute5tupleIJNS5_1CILi128EEENS7_ILi64EEENS7_ILi96EEEEEELi96ENS_10bfloat16_tEfNS_4arch4Sm80ELb1ELb0ELb0ELb0ELb0ELb0ELb1ELb1EEENS1_21CollectiveEpilogueFwdINS6_IJS8_SA_S9_EEENS6_IJNS7_ILi1EEESI_SI_EEESC_SE_Li128ELb0ELb1ELb1ELb0EEENS1_30DynamicPersistentTileSchedulerILi128ELi128ELb1ELb1ELb0EEEEEEEEEvNT_6ParamsE:
        .type           _ZN7cutlass13device_kernelIN5flash19enable_sm80_to_sm89INS1_16FlashAttnFwdSm80INS1_25CollectiveMainloopFwdSm80ILi4ELi1ELb0EN4cute5tupleIJNS5_1CILi128EEENS7_ILi64EEENS7_ILi96EEEEEELi96ENS_10bfloat16_tEfNS_4arch4Sm80ELb1ELb0ELb0ELb0ELb0ELb0ELb1ELb1EEENS1_21CollectiveEpilogueFwdINS6_IJS8_SA_S9_EEENS6_IJNS7_ILi1EEESI_SI_EEESC_SE_Li128ELb0ELb1ELb1ELb0EEENS1_30DynamicPersistentTileSchedulerILi128ELi128ELb1ELb1ELb0EEEEEEEEEvNT_6ParamsE,@function
        .size           _ZN7cutlass13device_kernelIN5flash19enable_sm80_to_sm89INS1_16FlashAttnFwdSm80INS1_25CollectiveMainloopFwdSm80ILi4ELi1ELb0EN4cute5tupleIJNS5_1CILi128EEENS7_ILi64EEENS7_ILi96EEEEEELi96ENS_10bfloat16_tEfNS_4arch4Sm80ELb1ELb0ELb0ELb0ELb0ELb0ELb1ELb1EEENS1_21CollectiveEpilogueFwdINS6_IJS8_SA_S9_EEENS6_IJNS7_ILi1EEESI_SI_EEESC_SE_Li128ELb0ELb1ELb1ELb0EEENS1_30DynamicPersistentTileSchedulerILi128ELi128ELb1ELb1ELb0EEEEEEEEEvNT_6ParamsE,(.L_x_15 - _ZN7cutlass13device_kernelIN5flash19enable_sm80_to_sm89INS1_16FlashAttnFwdSm80INS1_25CollectiveMainloopFwdSm80ILi4ELi1ELb0EN4cute5tupleIJNS5_1CILi128EEENS7_ILi64EEENS7_ILi96EEEEEELi96ENS_10bfloat16_tEfNS_4arch4Sm80ELb1ELb0ELb0ELb0ELb0ELb0ELb1ELb1EEENS1_21CollectiveEpilogueFwdINS6_IJS8_SA_S9_EEENS6_IJNS7_ILi1EEESI_SI_EEESC_SE_Li128ELb0ELb1ELb1ELb0EEENS1_30DynamicPersistentTileSchedulerILi128ELi128ELb1ELb1ELb0EEEEEEEEEvNT_6ParamsE)
        .other          _ZN7cutlass13device_kernelIN5flash19enable_sm80_to_sm89INS1_16FlashAttnFwdSm80INS1_25CollectiveMainloopFwdSm80ILi4ELi1ELb0EN4cute5tupleIJNS5_1CILi128EEENS7_ILi64EEENS7_ILi96EEEEEELi96ENS_10bfloat16_tEfNS_4arch4Sm80ELb1ELb0ELb0ELb0ELb0ELb0ELb1ELb1EEENS1_21CollectiveEpilogueFwdINS6_IJS8_SA_S9_EEENS6_IJNS7_ILi1EEESI_SI_EEESC_SE_Li128ELb0ELb1ELb1ELb0EEENS1_30DynamicPersistentTileSchedulerILi128ELi128ELb1ELb1ELb0EEEEEEEEEvNT_6ParamsE,@"STO_CUDA_ENTRY STV_DEFAULT"
_ZN7cutlass13device_kernelIN5flash19enable_sm80_to_sm89INS1_16FlashAttnFwdSm80INS1_25CollectiveMainloopFwdSm80ILi4ELi1ELb0EN4cute5tupleIJNS5_1CILi128EEENS7_ILi64EEENS7_ILi96EEEEEELi96ENS_10bfloat16_tEfNS_4arch4Sm80ELb1ELb0ELb0ELb0ELb0ELb0ELb1ELb1EEENS1_21CollectiveEpilogueFwdINS6_IJS8_SA_S9_EEENS6_IJNS7_ILi1EEESI_SI_EEESC_SE_Li128ELb0ELb1ELb1ELb0EEENS1_30DynamicPersistentTileSchedulerILi128ELi128ELb1ELb1ELb0EEEEEEEEEvNT_6ParamsE:
[----:B------:R-:W-:Y:S01]  /*0000*/  LDC R1, c[0x0][0x37c] ;  /* 0x0000df00ff017b82 */ /* 0x000fe20000000800 */
[----:B------:R-:W-:Y:S05]  /*0010*/  EXIT ;  /* 0x000000000000794d */ /* 0x000fea0003800000 */
.L_x_6:
        /* <DEDUP_REMOVED lines=14> */
.L_x_15:


//--------------------- .text._ZN7cutlass13device_kernelIN5flash19enable_sm80_to_sm89INS1_16FlashAttnFwdSm80INS1_25CollectiveMainloopFwdSm80ILi4ELi1ELb0EN4cute5tupleIJNS5_1CILi128EEENS7_ILi48EEENS7_ILi96EEEEEELi96ENS_10bfloat16_tEfNS_4arch4Sm80ELb1ELb0ELb0ELb1ELb0ELb0ELb1ELb1EEENS1_21CollectiveEpilogueFwdINS6_IJS8_SA_S9_EEENS6_IJNS7_ILi1EEESI_SI_EEESC_SE_Li128ELb1ELb1ELb1ELb0EEENS1_36VarlenDynamicPersistentTileSchedulerILi128ELi48ELi128ELi128ELb1ELb1ELb0ELb1ELb1ELb1EEEEEEEEEvNT_6ParamsE --------------------------
	.section	.text._ZN7cutlass13device_kernelIN5flash19enable_sm80_to_sm89INS1_16FlashAttnFwdSm80INS1_25CollectiveMainloopFwdSm80ILi4ELi1ELb0EN4cute5tupleIJNS5_1CILi128EEENS7_ILi48EEENS7_ILi96EEEEEELi96ENS_10bfloat16_tEfNS_4arch4Sm80ELb1ELb0ELb0ELb1ELb0ELb0ELb1ELb1EEENS1_21CollectiveEpilogueFwdINS6_IJS8_SA_S9_EEENS6_IJNS7_ILi1EEESI_SI_EEESC_SE_Li128ELb1ELb1ELb1ELb0EEENS1_36VarlenDynamicPersistentTileSchedulerILi128ELi48ELi128ELi128ELb1ELb1ELb0ELb1ELb1ELb1EEEEEEEEEvNT_6ParamsE,"ax",@progbits
	.align	128
.text._ZN7cutlass13device_kernelIN5flash19enable_sm80_to_sm89INS1_16FlashAttnFwdSm80INS1_25CollectiveMainloopFwdSm80ILi4ELi1ELb0EN4cute5tupleIJNS5_1CILi128EEENS7_ILi48EEENS7_ILi96EEEEEELi96ENS_10bfloat16_tEfNS_4arch4Sm80ELb1ELb0ELb0ELb1ELb0ELb0ELb1ELb1EEENS1_21CollectiveEpilogueFwdINS6_IJS8_SA_S9_EEENS6_IJNS7_ILi1EEESI_SI_EEESC_SE_Li128ELb1ELb1ELb1ELb0EEENS1_36VarlenDynamicPersistentTileSchedulerILi128ELi48ELi128ELi128ELb1ELb1ELb0ELb1ELb1ELb1EEEEEEEEEvNT_6ParamsE:
        .type           _ZN7cutlass13device_kernelIN5flash19enable_sm80_to_sm89INS1_16FlashAttnFwdSm80INS1_25CollectiveMainloopFwdSm80ILi4ELi1ELb0EN4cute5tupleIJNS5_1CILi128EEENS7_ILi48EEENS7_ILi96EEEEEELi96ENS_10bfloat16_tEfNS_4arch4Sm80ELb1ELb0ELb0ELb1ELb0ELb0ELb1ELb1EEENS1_21CollectiveEpilogueFwdINS6_IJS8_SA_S9_EEENS6_IJNS7_ILi1EEESI_SI_EEESC_SE_Li128ELb1ELb1ELb1ELb0EEENS1_36VarlenDynamicPersistentTileSchedulerILi128ELi48ELi128ELi128ELb1ELb1ELb0ELb1ELb1ELb1EEEEEEEEEvNT_6ParamsE,@function
        .size           _ZN7cutlass13device_kernelIN5flash19enable_sm80_to_sm89INS1_16FlashAttnFwdSm80INS1_25CollectiveMainloopFwdSm80ILi4ELi1ELb0EN4cute5tupleIJNS5_1CILi128EEENS7_ILi48EEENS7_ILi96EEEEEELi96ENS_10bfloat16_tEfNS_4arch4Sm80ELb1ELb0ELb0ELb1ELb0ELb0ELb1ELb1EEENS1_21CollectiveEpilogueFwdINS6_IJS8_SA_S9_EEENS6_IJNS7_ILi1EEESI_SI_EEESC_SE_Li128ELb1ELb1ELb1ELb0EEENS1_36VarlenDynamicPersistentTileSchedulerILi128ELi48ELi128ELi128ELb1ELb1ELb0ELb1ELb1ELb1EEEEEEEEEvNT_6ParamsE,(.L_x_16 - _ZN7cutlass13device_kernelIN5flash19enable_sm80_to_sm89INS1_16FlashAttnFwdSm80INS1_25CollectiveMainloopFwdSm80ILi4ELi1ELb0EN4cute5tupleIJNS5_1CILi128EEENS7_ILi48EEENS7_ILi96EEEEEELi96ENS_10bfloat16_tEfNS_4arch4Sm80ELb1ELb0ELb0ELb1ELb0ELb0ELb1ELb1EEENS1_21CollectiveEpilogueFwdINS6_IJS8_SA_S9_EEENS6_IJNS7_ILi1EEESI_SI_EEESC_SE_Li128ELb1ELb1ELb1ELb0EEENS1_36VarlenDynamicPersistentTileSchedulerILi128ELi48ELi128ELi128ELb1ELb1ELb0ELb1ELb1ELb1EEEEEEEEEvNT_6ParamsE)
        .other          _ZN7cutlass13device_kernelIN5flash19enable_sm80_to_sm89INS1_16FlashAttnFwdSm80INS1_25CollectiveMainloopFwdSm80ILi4ELi1ELb0EN4cute5tupleIJNS5_1CILi128EEENS7_ILi48EEENS7_ILi96EEEEEELi96ENS_10bfloat16_tEfNS_4arch4Sm80ELb1ELb0ELb0ELb1ELb0ELb0ELb1ELb1EEENS1_21CollectiveEpilogueFwdINS6_IJS8_SA_S9_EEENS6_IJNS7_ILi1EEESI_SI_EEESC_SE_Li128ELb1ELb1ELb1ELb0EEENS1_36VarlenDynamicPersistentTileSchedulerILi128ELi48ELi128ELi128ELb1ELb1ELb0ELb1ELb1ELb1EEEEEEEEEvNT_6ParamsE,@"STO_CUDA_ENTRY STV_DEFAULT"
_ZN7cutlass13device_kernelIN5flash19enable_sm80_to_sm89INS1_16FlashAttnFwdSm80INS1_25CollectiveMainloopFwdSm80ILi4ELi1ELb0EN4cute5tupleIJNS5_1CILi128EEENS7_ILi48EEENS7_ILi96EEEEEELi96ENS_10bfloat16_tEfNS_4arch4Sm80ELb1ELb0ELb0ELb1ELb0ELb0ELb1ELb1EEENS1_21CollectiveEpilogueFwdINS6_IJS8_SA_S9_EEENS6_IJNS7_ILi1EEESI_SI_EEESC_SE_Li128ELb1ELb1ELb1ELb0EEENS1_36VarlenDynamicPersistentTileSchedulerILi128ELi48ELi128ELi128ELb1ELb1ELb0ELb1ELb1ELb1EEEEEEEEEvNT_6ParamsE:
[----:B------:R-:W-:Y:S01]  /*0000*/  LDC R1, c[0x0][0x37c] ;  /* 0x0000df00ff017b82 */ /* 0x000fe20000000800 */
[----:B------:R-:W-:Y:S05]  /*0010*/  EXIT ;  /* 0x000000000000794d */ /* 0x000fea0003800000 */
.L_x_7:
        /* <DEDUP_REMOVED lines=14> */
.L_x_16:


//--------------------- .text._ZN7cutlass13device_kernelIN5flash19enable_sm80_to_sm89INS1_16FlashAttnFwdSm80INS1_25CollectiveMainloopFwdSm80ILi4ELi1ELb0EN4cute5tupleIJNS5_1CILi128EEENS7_ILi48EEENS7_ILi96EEEEEELi96ENS_10bfloat16_tEfNS_4arch4Sm80ELb1ELb0ELb0ELb1ELb0ELb1ELb1ELb1EEENS1_21CollectiveEpilogueFwdINS6_IJS8_SA_S9_EEENS6_IJNS7_ILi1EEESI_SI_EEESC_SE_Li128ELb1ELb1ELb1ELb0EEENS1_36VarlenDynamicPersistentTileSchedulerILi128ELi48ELi128ELi128ELb1ELb1ELb0ELb1ELb1ELb1EEEEEEEEEvNT_6ParamsE --------------------------
	.section	.text._ZN7cutlass13device_kernelIN5flash19enable_sm80_to_sm89INS1_16FlashAttnFwdSm80INS1_25CollectiveMainloopFwdSm80ILi4ELi1ELb0EN4cute5tupleIJNS5_1CILi128EEENS7_ILi48EEENS7_ILi96EEEEEELi96ENS_10bfloat16_tEfNS_4arch4Sm80ELb1ELb0ELb0ELb1ELb0ELb1ELb1ELb1EEENS1_21CollectiveEpilogueFwdINS6_IJS8_SA_S9_EEENS6_IJNS7_ILi1EEESI_SI_EEESC_SE_Li128ELb1ELb1ELb1ELb0EEENS1_36VarlenDynamicPersistentTileSchedulerILi128ELi48ELi128ELi128ELb1ELb1ELb0ELb1ELb1ELb1EEEEEEEEEvNT_6ParamsE,"ax",@progbits
	.align	128
.text._ZN7cutlass13device_kernelIN5flash19enable_sm80_to_sm89INS1_16FlashAttnFwdSm80INS1_25CollectiveMainloopFwdSm80ILi4ELi1ELb0EN4cute5tupleIJNS5_1CILi128EEENS7_ILi48EEENS7_ILi96EEEEEELi96ENS_10bfloat16_tEfNS_4arch4Sm80ELb1ELb0ELb0ELb1ELb0ELb1ELb1ELb1EEENS1_21CollectiveEpilogueFwdINS6_IJS8_SA_S9_EEENS6_IJNS7_ILi1EEESI_SI_EEESC_SE_Li128ELb1ELb1ELb1ELb0EEENS1_36VarlenDynamicPersistentTileSchedulerILi128ELi48ELi128ELi128ELb1ELb1ELb0ELb1ELb1ELb1EEEEEEEEEvNT_6ParamsE:
        .type           _ZN7cutlass13device_kernelIN5flash19enable_sm80_to_sm89INS1_16FlashAttnFwdSm80INS1_25CollectiveMainloopFwdSm80ILi4ELi1ELb0EN4cute5tupleIJNS5_1CILi128EEENS7_ILi48EEENS7_ILi96EEEEEELi96ENS_10bfloat16_tEfNS_4arch4Sm80ELb1ELb0ELb0ELb1ELb0ELb1ELb1ELb1EEENS1_21CollectiveEpilogueFwdINS6_IJS8_SA_S9_EEENS6_IJNS7_ILi1EEESI_SI_EEESC_SE_Li128ELb1ELb1ELb1ELb0EEENS1_36VarlenDynamicPersistentTileSchedulerILi128ELi48ELi128ELi128ELb1ELb1ELb0ELb1ELb1ELb1EEEEEEEEEvNT_6ParamsE,@function
        .size           _ZN7cutlass13device_kernelIN5flash19enable_sm80_to_sm89INS1_16FlashAttnFwdSm80INS1_25CollectiveMainloopFwdSm80ILi4ELi1ELb0EN4cute5tupleIJNS5_1CILi128EEENS7_ILi48EEENS7_ILi96EEEEEELi96ENS_10bfloat16_tEfNS_4arch4Sm80ELb1ELb0ELb0ELb1ELb0ELb1ELb1ELb1EEENS1_21CollectiveEpilogueFwdINS6_IJS8_SA_S9_EEENS6_IJNS7_ILi1EEESI_SI_EEESC_SE_Li128ELb1ELb1ELb1ELb0EEENS1_36VarlenDynamicPersistentTileSchedulerILi128ELi48ELi128ELi128ELb1ELb1ELb0ELb1ELb1ELb1EEEEEEEEEvNT_6ParamsE,(.L_x_17 - _ZN7cutlass13device_kernelIN5flash19enable_sm80_to_sm89INS1_16FlashAttnFwdSm80INS1_25CollectiveMainloopFwdSm80ILi4ELi1ELb0EN4cute5tupleIJNS5_1CILi128EEENS7_ILi48EEENS7_ILi96EEEEEELi96ENS_10bfloat16_tEfNS_4arch4Sm80ELb1ELb0ELb0ELb1ELb0ELb1ELb1ELb1EEENS1_21CollectiveEpilogueFwdINS6_IJS8_SA_S9_EEENS6_IJNS7_ILi1EEESI_SI_EEESC_SE_Li128ELb1ELb1ELb1ELb0EEENS1_36VarlenDynamicPersistentTileSchedulerILi128ELi48ELi128ELi128ELb1ELb1ELb0ELb1ELb1ELb1EEEEEEEEEvNT_6ParamsE)
        .other          _ZN7cutlass13device_kernelIN5flash19enable_sm80_to_sm89INS1_16FlashAttnFwdSm80INS1_25CollectiveMainloopFwdSm80ILi4ELi1ELb0EN4cute5tupleIJNS5_1CILi128EEENS7_ILi48EEENS7_ILi96EEEEEELi96ENS_10bfloat16_tEfNS_4arch4Sm80ELb1ELb0ELb0ELb1ELb0ELb1ELb1ELb1EEENS1_21CollectiveEpilogueFwdINS6_IJS8_SA_S9_EEENS6_IJNS7_ILi1EEESI_SI_EEESC_SE_Li128ELb1ELb1ELb1ELb0EEENS1_36VarlenDynamicPersistentTileSchedulerILi128ELi48ELi128ELi128ELb1ELb1ELb0ELb1ELb1ELb1EEEEEEEEEvNT_6ParamsE,@"STO_CUDA_ENTRY STV_DEFAULT"
_ZN7cutlass13device_kernelIN5flash19enable_sm80_to_sm89INS1_16FlashAttnFwdSm80INS1_25CollectiveMainloopFwdSm80ILi4ELi1ELb0EN4cute5tupleIJNS5_1CILi128EEENS7_ILi48EEENS7_ILi96EEEEEELi96ENS_10bfloat16_tEfNS_4arch4Sm80ELb1ELb0ELb0ELb1ELb0ELb1ELb1ELb1EEENS1_21CollectiveEpilogueFwdINS6_IJS8_SA_S9_EEENS6_IJNS7_ILi1EEESI_SI_EEESC_SE_Li128ELb1ELb1ELb1ELb0EEENS1_36VarlenDynamicPersistentTileSchedulerILi128ELi48ELi128ELi128ELb1ELb1ELb0ELb1ELb1ELb1EEEEEEEEEvNT_6ParamsE:
[----:B------:R-:W-:Y:S01]  /*0000*/  LDC R1, c[0x0][0x37c] ;  /* 0x0000df00ff017b82 */ /* 0x000fe20000000800 */
[----:B------:R-:W-:Y:S05]  /*0010*/  EXIT ;  /* 0x000000000000794d */ /* 0x000fea0003800000 */
.L_x_8:
        /* <DEDUP_REMOVED lines=14> */
.L_x_17:


//--------------------- .nv.shared.reserved.0     --------------------------
	.section	.nv.shared.reserved.0,"aw",@nobits
	.weak		__nv_reservedSMEM_offset_0_alias
	.size		__nv_reservedSMEM_offset_0_alias, 0, 64
	.other		__nv_reservedSMEM_offset_0_alias,@"STO_CUDA_RESERVED_SHARED STV_DEFAULT"
__nv_reservedSMEM_offset_0_alias:
	.zero		0
	.zero		64


//--------------------- .nv.global                --------------------------
	.section	.nv.global,"aw",@nobits
.nv.global:
	.type		_ZN71_INTERNAL_e7be270a_35_flash_fwd_hdim96_bf16_split_sm80_cu_744032ad_35394cute1_E,@object
	.size		_ZN71_INTERNAL_e7be270a_35_flash_fwd_hdim96_bf16_split_sm80_cu_744032ad_35394cute1_E,(_ZN71_INTERNAL_e7be270a_35_flash_fwd_hdim96_bf16_split_sm80_cu_744032ad_35394cuda3std3__45__cpo6cbeginE - _ZN71_INTERNAL_e7be270a_35_flash_fwd_hdim96_bf16_split_sm80_cu_744032ad_35394cute1_E)
_ZN71_INTERNAL_e7be270a_35_flash_fwd_hdim96_bf16_split_sm80_cu_744032ad_35394cute1_E:
	.zero		1
	.type		_ZN71_INTERNAL_e7be270a_35_flash_fwd_hdim96_bf16_split_sm80_cu_744032ad_35394cuda3std3__45__cpo6cbeginE,@object
	.size		_ZN71_INTERNAL_e7be270a_35_flash_fwd_hdim96_bf16_split_sm80_cu_744032ad_35394cuda3std3__45__cpo6cbeginE,(_ZN71_INTERNAL_e7be270a_35_flash_fwd_hdim96_bf16_split_sm80_cu_744032ad_35394cuda3std3__48in_placeE - _ZN71_INTERNAL_e7be270a_35_flash_fwd_hdim96_bf16_split_sm80_cu_744032ad_35394cuda3std3__45__cpo6cbeginE)
_ZN71_INTERNAL_e7be270a_35_flash_fwd_hdim96_bf16_split_sm80_cu_744032ad_35394cuda3std3__45__cpo6cbeginE:
	.zero		1
	.type		_ZN71_INTERNAL_e7be270a_35_flash_fwd_hdim96_bf16_split_sm80_cu_744032ad_35394cuda3std3__48in_placeE,@object
	.size		_ZN71_INTERNAL_e7be270a_35_flash_fwd_hdim96_bf16_split_sm80_cu_744032ad_35394cuda3std3__48in_placeE,(_ZN71_INTERNAL_e7be270a_35_flash_fwd_hdim96_bf16_split_sm80_cu_744032ad_35394cuda3std6ranges3__45__cpo9iter_moveE - _ZN71_INTERNAL_e7be270a_35_flash_fwd_hdim96_bf16_split_sm80_cu_744032ad_35394cuda3std3__48in_placeE)
_ZN71_INTERNAL_e7be270a_35_flash_fwd_hdim96_bf16_split_sm80_cu_744032ad_35394cuda3std3__48in_placeE:
	.zero		1
	.type		_ZN71_INTERNAL_e7be270a_35_flash_fwd_hdim96_bf16_split_sm80_cu_744032ad_35394cuda3std6ranges3__45__cpo9iter_moveE,@object
	.size		_ZN71_INTERNAL_e7be270a_35_flash_fwd_hdim96_bf16_split_sm80_cu_744032ad_35394cuda3std6ranges3__45__cpo9iter_moveE,(_ZN71_INTERNAL_e7be270a_35_flash_fwd_hdim96_bf16_split_sm80_cu_744032ad_35394cuda3std3__45__cpo5beginE - _ZN71_INTERNAL_e7be270a_35_flash_fwd_hdim96_bf16_split_sm80_cu_744032ad_35394cuda3std6ranges3__45__cpo9iter_moveE)
_ZN71_INTERNAL_e7be270a_35_flash_fwd_hdim96_bf16_split_sm80_cu_744032ad_35394cuda3std6ranges3__45__cpo9iter_moveE:
	.zero		1
	.type		_ZN71_INTERNAL_e7be270a_35_flash_fwd_hdim96_bf16_split_sm80_cu_744032ad_35394cuda3std3__45__cpo5beginE,@object
	.size		_ZN71_INTERNAL_e7be270a_35_flash_fwd_hdim96_bf16_split_sm80_cu_744032ad_35394cuda3std3__45__cpo5beginE,(_ZN71_INTERNAL_e7be270a_35_flash_fwd_hdim96_bf16_split_sm80_cu_744032ad_35394cuda3std3__473_GLOBAL__N__e7be270a_35_flash_fwd_hdim96_bf16_split_sm80_cu_744032ad_35396ignoreE - _ZN71_INTERNAL_e7be270a_35_flash_fwd_hdim96_bf16_split_sm80_cu_744032ad_35394cuda3std3__45__cpo5beginE)
_ZN71_INTERNAL_e7be270a_35_flash_fwd_hdim96_bf16_split_sm80_cu_744032ad_35394cuda3std3__45__cpo5beginE:
	.zero		1
	.type		_ZN71_INTERNAL_e7be270a_35_flash_fwd_hdim96_bf16_split_sm80_cu_744032ad_35394cuda3std3__473_GLOBAL__N__e7be270a_35_flash_fwd_hdim96_bf16_split_sm80_cu_744032ad_35396ignoreE,@object
	.size		_ZN71_INTERNAL_e7be270a_35_flash_fwd_hdim96_bf16_split_sm80_cu_744032ad_35394cuda3std3__473_GLOBAL__N__e7be270a_35_flash_fwd_hdim96_bf16_split_sm80_cu_744032ad_35396ignoreE,(_ZN71_INTERNAL_e7be270a_35_flash_fwd_hdim96_bf16_split_sm80_cu_744032ad_35394cute7productE - _ZN71_INTERNAL_e7be270a_35_flash_fwd_hdim96_bf16_split_sm80_cu_744032ad_35394cuda3std3__473_GLOBAL__N__e7be270a_35_flash_fwd_hdim96_bf16_split_sm80_cu_744032ad_35396ignoreE)
_ZN71_INTERNAL_e7be270a_35_flash_fwd_hdim96_bf16_split_sm80_cu_744032ad_35394cuda3std3__473_GLOBAL__N__e7be270a_35_flash_fwd_hdim96_bf16_split_sm80_cu_744032ad_35396ignoreE:
	.zero		1
	.type		_ZN71_INTERNAL_e7be270a_35_flash_fwd_hdim96_bf16_split_sm80_cu_744032ad_35394cute7productE,@object
	.size		_ZN71_INTERNAL_e7be270a_35_flash_fwd_hdim96_bf16_split_sm80_cu_744032ad_35394cute7productE,(_ZN71_INTERNAL_e7be270a_35_flash_fwd_hdim96_bf16_split_sm80_cu_744032ad_35394cuda3std3__45__cpo3endE - _ZN71_INTERNAL_e7be270a_35_flash_fwd_hdim96_bf16_split_sm80_cu_744032ad_35394cute7productE)
_ZN71_INTERNAL_e7be270a_35_flash_fwd_hdim96_bf16_split_sm80_cu_744032ad_35394cute7productE:
	.zero		1
	.type		_ZN71_INTERNAL_e7be270a_35_flash_fwd_hdim96_bf16_split_sm80_cu_744032ad_35394cuda3std3__45__cpo3endE,@object
	.size		_ZN71_INTERNAL_e7be270a_35_flash_fwd_hdim96_bf16_split_sm80_cu_744032ad_35394cuda3std3__45__cpo3endE,(_ZN71_INTERNAL_e7be270a_35_flash_fwd_hdim96_bf16_split_sm80_cu_744032ad_35394cuda3std3__419piecewise_constructE - _ZN71_INTERNAL_e7be270a_35_flash_fwd_hdim96_bf16_split_sm80_cu_744032ad_35394cuda3std3__45__cpo3endE)
_ZN71_INTERNAL_e7be270a_35_flash_fwd_hdim96_bf16_split_sm80_cu_744032ad_35394cuda3std3__45__cpo3endE:
	.zero		1
	.type		_ZN71_INTERNAL_e7be270a_35_flash_fwd_hdim96_bf16_split_sm80_cu_744032ad_35394cuda3std3__419piecewise_constructE,@object
	.size		_ZN71_INTERNAL_e7be270a_35_flash_fwd_hdim96_bf16_split_sm80_cu_744032ad_35394cuda3std3__419piecewise_constructE,(_ZN71_INTERNAL_e7be270a_35_flash_fwd_hdim96_bf16_split_sm80_cu_744032ad_35394cuda3std3__45__cpo4cendE - _ZN71_INTERNAL_e7be270a_35_flash_fwd_hdim96_bf16_split_sm80_cu_744032ad_35394cuda3std3__419piecewise_constructE)
_ZN71_INTERNAL_e7be270a_35_flash_fwd_hdim96_bf16_split_sm80_cu_744032ad_35394cuda3std3__419piecewise_constructE:
	.zero		1
	.type		_ZN71_INTERNAL_e7be270a_35_flash_fwd_hdim96_bf16_split_sm80_cu_744032ad_35394cuda3std3__45__cpo4cendE,@object
	.size		_ZN71_INTERNAL_e7be270a_35_flash_fwd_hdim96_bf16_split_sm80_cu_744032ad_35394cuda3std3__45__cpo4cendE,(_ZN71_INTERNAL_e7be270a_35_flash_fwd_hdim96_bf16_split_sm80_cu_744032ad_35394cuda3std6ranges3__45__cpo4swapE - _ZN71_INTERNAL_e7be270a_35_flash_fwd_hdim96_bf16_split_sm80_cu_744032ad_35394cuda3std3__45__cpo4cendE)
_ZN71_INTERNAL_e7be270a_35_flash_fwd_hdim96_bf16_split_sm80_cu_744032ad_35394cuda3std3__45__cpo4cendE:
	.zero		1
	.type		_ZN71_INTERNAL_e7be270a_35_flash_fwd_hdim96_bf16_split_sm80_cu_744032ad_35394cuda3std6ranges3__45__cpo4swapE,@object
	.size		_ZN71_INTERNAL_e7be270a_35_flash_fwd_hdim96_bf16_split_sm80_cu_744032ad_35394cuda3std6ranges3__45__cpo4swapE,(.L_7 - _ZN71_INTERNAL_e7be270a_35_flash_fwd_hdim96_bf16_split_sm80_cu_744032ad_35394cuda3std6ranges3__45__cpo4swapE)
_ZN71_INTERNAL_e7be270a_35_flash_fwd_hdim96_bf16_split_sm80_cu_744032ad_35394cuda3std6ranges3__45__cpo4swapE:
	.zero		1
.L_7:


//--------------------- .nv.constant0._ZN7cutlass13device_kernelIN5flash19enable_sm80_to_sm89INS1_16FlashAttnFwdSm80INS1_25CollectiveMainloopFwdSm80ILi4ELi1ELb0EN4cute5tupleIJNS5_1CILi128EEENS7_ILi64EEENS7_ILi96EEEEEELi96ENS_10bfloat16_tEfNS_4arch4Sm80ELb0ELb0ELb0ELb0ELb0ELb0ELb1ELb1EEENS1_21CollectiveEpilogueFwdINS6_IJS8_SA_S9_EEENS6_IJNS7_ILi1EEESI_SI_EEESC_SE_Li128ELb0ELb1ELb1ELb0EEENS1_19SingleTileSchedulerILb0ELb1ELb1ELi128EEEEEEEEEvNT_6ParamsE --------------------------
	.section	.nv.constant0._ZN7cutlass13device_kernelIN5flash19enable_sm80_to_sm89INS1_16FlashAttnFwdSm80INS1_25CollectiveMainloopFwdSm80ILi4ELi1ELb0EN4cute5tupleIJNS5_1CILi128EEENS7_ILi64EEENS7_ILi96EEEEEELi96ENS_10bfloat16_tEfNS_4arch4Sm80ELb0ELb0ELb0ELb0ELb0ELb0ELb1ELb1EEENS1_21CollectiveEpilogueFwdINS6_IJS8_SA_S9_EEENS6_IJNS7_ILi1EEESI_SI_EEESC_SE_Li128ELb0ELb1ELb1ELb0EEENS1_19SingleTileSchedulerILb0ELb1ELb1ELi128EEEEEEEEEvNT_6ParamsE,"a",@progbits
	.sectionflags	@""
	.align	4
.nv.constant0._ZN7cutlass13device_kernelIN5flash19enable_sm80_to_sm89INS1_16FlashAttnFwdSm80INS1_25CollectiveMainloopFwdSm80ILi4ELi1ELb0EN4cute5tupleIJNS5_1CILi128EEENS7_ILi64EEENS7_ILi96EEEEEELi96ENS_10bfloat16_tEfNS_4arch4Sm80ELb0ELb0ELb0ELb0ELb0ELb0ELb1ELb1EEENS1_21CollectiveEpilogueFwdINS6_IJS8_SA_S9_EEENS6_IJNS7_ILi1EEESI_SI_EEESC_SE_Li128ELb0ELb1ELb1ELb0EEENS1_19SingleTileSchedulerILb0ELb1ELb1ELi128EEEEEEEEEvNT_6ParamsE:
	.zero		1944


//--------------------- .nv.constant0._ZN7cutlass13device_kernelIN5flash19enable_sm80_to_sm89INS1_16FlashAttnFwdSm80INS1_25CollectiveMainloopFwdSm80ILi4ELi1ELb0EN4cute5tupleIJNS5_1CILi128EEENS7_ILi48EEENS7_ILi96EEEEEELi96ENS_10bfloat16_tEfNS_4arch4Sm80ELb0ELb0ELb0ELb1ELb0ELb0ELb1ELb1EEENS1_21CollectiveEpilogueFwdINS6_IJS8_SA_S9_EEENS6_IJNS7_ILi1EEESI_SI_EEESC_SE_Li128ELb1ELb1ELb1ELb0EEENS1_36VarlenDynamicPersistentTileSchedulerILi128ELi48ELi128ELi128ELb1ELb1ELb0ELb0ELb1ELb1EEEEEEEEEvNT_6ParamsE --------------------------
	.section	.nv.constant0._ZN7cutlass13device_kernelIN5flash19enable_sm80_to_sm89INS1_16FlashAttnFwdSm80INS1_25CollectiveMainloopFwdSm80ILi4ELi1ELb0EN4cute5tupleIJNS5_1CILi128EEENS7_ILi48EEENS7_ILi96EEEEEELi96ENS_10bfloat16_tEfNS_4arch4Sm80ELb0ELb0ELb0ELb1ELb0ELb0ELb1ELb1EEENS1_21CollectiveEpilogueFwdINS6_IJS8_SA_S9_EEENS6_IJNS7_ILi1EEESI_SI_EEESC_SE_Li128ELb1ELb1ELb1ELb0EEENS1_36VarlenDynamicPersistentTileSchedulerILi128ELi48ELi128ELi128ELb1ELb1ELb0ELb0ELb1ELb1EEEEEEEEEvNT_6ParamsE,"a",@progbits
	.sectionflags	@""
	.align	4
.nv.constant0._ZN7cutlass13device_kernelIN5flash19enable_sm80_to_sm89INS1_16FlashAttnFwdSm80INS1_25CollectiveMainloopFwdSm80ILi4ELi1ELb0EN4cute5tupleIJNS5_1CILi128EEENS7_ILi48EEENS7_ILi96EEEEEELi96ENS_10bfloat16_tEfNS_4arch4Sm80ELb0ELb0ELb0ELb1ELb0ELb0ELb1ELb1EEENS1_21CollectiveEpilogueFwdINS6_IJS8_SA_S9_EEENS6_IJNS7_ILi1EEESI_SI_EEESC_SE_Li128ELb1ELb1ELb1ELb0EEENS1_36VarlenDynamicPersistentTileSchedulerILi128ELi48ELi128ELi128ELb1ELb1ELb0ELb0ELb1ELb1EEEEEEEEEvNT_6ParamsE:
	.zero		1976


//--------------------- .nv.constant0._ZN7cutlass13device_kernelIN5flash19enable_sm80_to_sm89INS1_16FlashAttnFwdSm80INS1_25CollectiveMainloopFwdSm80ILi4ELi1ELb0EN4cute5tupleIJNS5_1CILi128EEENS7_ILi48EEENS7_ILi96EEEEEELi96ENS_10bfloat16_tEfNS_4arch4Sm80ELb0ELb0ELb0ELb1ELb0ELb1ELb1ELb1EEENS1_21CollectiveEpilogueFwdINS6_IJS8_SA_S9_EEENS6_IJNS7_ILi1EEESI_SI_EEESC_SE_Li128ELb1ELb1ELb1ELb0EEENS1_36VarlenDynamicPersistentTileSchedulerILi128ELi48ELi128ELi128ELb1ELb1ELb0ELb0ELb1ELb1EEEEEEEEEvNT_6ParamsE --------------------------
	.section	.nv.constant0._ZN7cutlass13device_kernelIN5flash19enable_sm80_to_sm89INS1_16FlashAttnFwdSm80INS1_25CollectiveMainloopFwdSm80ILi4ELi1ELb0EN4cute5tupleIJNS5_1CILi128EEENS7_ILi48EEENS7_ILi96EEEEEELi96ENS_10bfloat16_tEfNS_4arch4Sm80ELb0ELb0ELb0ELb1ELb0ELb1ELb1ELb1EEENS1_21CollectiveEpilogueFwdINS6_IJS8_SA_S9_EEENS6_IJNS7_ILi1EEESI_SI_EEESC_SE_Li128ELb1ELb1ELb1ELb0EEENS1_36VarlenDynamicPersistentTileSchedulerILi128ELi48ELi128ELi128ELb1ELb1ELb0ELb0ELb1ELb1EEEEEEEEEvNT_6ParamsE,"a",@progbits
	.sectionflags	@""
	.align	4
.nv.constant0._ZN7cutlass13device_kernelIN5flash19enable_sm80_to_sm89INS1_16FlashAttnFwdSm80INS1_25CollectiveMainloopFwdSm80ILi4ELi1ELb0EN4cute5tupleIJNS5_1CILi128EEENS7_ILi48EEENS7_ILi96EEEEEELi96ENS_10bfloat16_tEfNS_4arch4Sm80ELb0ELb0ELb0ELb1ELb0ELb1ELb1ELb1EEENS1_21CollectiveEpilogueFwdINS6_IJS8_SA_S9_EEENS6_IJNS7_ILi1EEESI_SI_EEESC_SE_Li128ELb1ELb1ELb1ELb0EEENS1_36VarlenDynamicPersistentTileSchedulerILi128ELi48ELi128ELi128ELb1ELb1ELb0ELb0ELb1ELb1EEEEEEEEEvNT_6ParamsE:
	.zero		1976


//--------------------- .nv.constant0._ZN7cutlass13device_kernelIN5flash19enable_sm80_to_sm89INS1_16FlashAttnFwdSm80INS1_25CollectiveMainloopFwdSm80ILi4ELi1ELb0EN4cute5tupleIJNS5_1CILi128EEENS7_ILi48EEENS7_ILi96EEEEEELi96ENS_10bfloat16_tEfNS_4arch4Sm80ELb0ELb1ELb0ELb0ELb0ELb0ELb1ELb1EEENS1_21CollectiveEpilogueFwdINS6_IJS8_SA_S9_EEENS6_IJNS7_ILi1EEESI_SI_EEESC_SE_Li128ELb0ELb1ELb1ELb0EEENS1_19SingleTileSchedulerILb0ELb1ELb1ELi128EEEEEEEEEvNT_6ParamsE --------------------------
	.section	.nv.constant0._ZN7cutlass13device_kernelIN5flash19enable_sm80_to_sm89INS1_16FlashAttnFwdSm80INS1_25CollectiveMainloopFwdSm80ILi4ELi1ELb0EN4cute5tupleIJNS5_1CILi128EEENS7_ILi48EEENS7_ILi96EEEEEELi96ENS_10bfloat16_tEfNS_4arch4Sm80ELb0ELb1ELb0ELb0ELb0ELb0ELb1ELb1EEENS1_21CollectiveEpilogueFwdINS6_IJS8_SA_S9_EEENS6_IJNS7_ILi1EEESI_SI_EEESC_SE_Li128ELb0ELb1ELb1ELb0EEENS1_19SingleTileSchedulerILb0ELb1ELb1ELi128EEEEEEEEEvNT_6ParamsE,"a",@progbits
	.sectionflags	@""
	.align	4
.nv.constant0._ZN7cutlass13device_kernelIN5flash19enable_sm80_to_sm89INS1_16FlashAttnFwdSm80INS1_25CollectiveMainloopFwdSm80ILi4ELi1ELb0EN4cute5tupleIJNS5_1CILi128EEENS7_ILi48EEENS7_ILi96EEEEEELi96ENS_10bfloat16_tEfNS_4arch4Sm80ELb0ELb1ELb0ELb0ELb0ELb0ELb1ELb1EEENS1_21CollectiveEpilogueFwdINS6_IJS8_SA_S9_EEENS6_IJNS7_ILi1EEESI_SI_EEESC_SE_Li128ELb0ELb1ELb1ELb0EEENS1_19SingleTileSchedulerILb0ELb1ELb1ELi128EEEEEEEEEvNT_6ParamsE:
	.zero		1944


//--------------------- .nv.constant0._ZN7cutlass13device_kernelIN5flash19enable_sm80_to_sm89INS1_16FlashAttnFwdSm80INS1_25CollectiveMainloopFwdSm80ILi4ELi1ELb0EN4cute5tupleIJNS5_1CILi128EEENS7_ILi48EEENS7_ILi96EEEEEELi96ENS_10bfloat16_tEfNS_4arch4Sm80ELb0ELb1ELb0ELb1ELb0ELb0ELb1ELb1EEENS1_21CollectiveEpilogueFwdINS6_IJS8_SA_S9_EEENS6_IJNS7_ILi1EEESI_SI_EEESC_SE_Li128ELb1ELb1ELb1ELb0EEENS1_36VarlenDynamicPersistentTileSchedulerILi128ELi48ELi128ELi128ELb1ELb1ELb0ELb1ELb0ELb1EEEEEEEEEvNT_6ParamsE --------------------------
	.section	.nv.constant0._ZN7cutlass13device_kernelIN5flash19enable_sm80_to_sm89INS1_16FlashAttnFwdSm80INS1_25CollectiveMainloopFwdSm80ILi4ELi1ELb0EN4cute5tupleIJNS5_1CILi128EEENS7_ILi48EEENS7_ILi96EEEEEELi96ENS_10bfloat16_tEfNS_4arch4Sm80ELb0ELb1ELb0ELb1ELb0ELb0ELb1ELb1EEENS1_21CollectiveEpilogueFwdINS6_IJS8_SA_S9_EEENS6_IJNS7_ILi1EEESI_SI_EEESC_SE_Li128ELb1ELb1ELb1ELb0EEENS1_36VarlenDynamicPersistentTileSchedulerILi128ELi48ELi128ELi128ELb1ELb1ELb0ELb1ELb0ELb1EEEEEEEEEvNT_6ParamsE,"a",@progbits
	.sectionflags	@""
	.align	4
.nv.constant0._ZN7cutlass13device_kernelIN5flash19enable_sm80_to_sm89INS1_16FlashAttnFwdSm80INS1_25CollectiveMainloopFwdSm80ILi4ELi1ELb0EN4cute5tupleIJNS5_1CILi128EEENS7_ILi48EEENS7_ILi96EEEEEELi96ENS_10bfloat16_tEfNS_4arch4Sm80ELb0ELb1ELb0ELb1ELb0ELb0ELb1ELb1EEENS1_21CollectiveEpilogueFwdINS6_IJS8_SA_S9_EEENS6_IJNS7_ILi1EEESI_SI_EEESC_SE_Li128ELb1ELb1ELb1ELb0EEENS1_36VarlenDynamicPersistentTileSchedulerILi128ELi48ELi128ELi128ELb1ELb1ELb0ELb1ELb0ELb1EEEEEEEEEvNT_6ParamsE:
	.zero		1976


//--------------------- .nv.constant0._ZN7cutlass13device_kernelIN5flash19enable_sm80_to_sm89INS1_16FlashAttnFwdSm80INS1_25CollectiveMainloopFwdSm80ILi4ELi1ELb0EN4cute5tupleIJNS5_1CILi128EEENS7_ILi48EEENS7_ILi96EEEEEELi96ENS_10bfloat16_tEfNS_4arch4Sm80ELb0ELb1ELb0ELb1ELb0ELb1ELb1ELb1EEENS1_21CollectiveEpilogueFwdINS6_IJS8_SA_S9_EEENS6_IJNS7_ILi1EEESI_SI_EEESC_SE_Li128ELb1ELb1ELb1ELb0EEENS1_36VarlenDynamicPersistentTileSchedulerILi128ELi48ELi128ELi128ELb1ELb1ELb0ELb1ELb0ELb1EEEEEEEEEvNT_6ParamsE --------------------------
	.section	.nv.constant0._ZN7cutlass13device_kernelIN5flash19enable_sm80_to_sm89INS1_16FlashAttnFwdSm80INS1_25CollectiveMainloopFwdSm80ILi4ELi1ELb0EN4cute5tupleIJNS5_1CILi128EEENS7_ILi48EEENS7_ILi96EEEEEELi96ENS_10bfloat16_tEfNS_4arch4Sm80ELb0ELb1ELb0ELb1ELb0ELb1ELb1ELb1EEENS1_21CollectiveEpilogueFwdINS6_IJS8_SA_S9_EEENS6_IJNS7_ILi1EEESI_SI_EEESC_SE_Li128ELb1ELb1ELb1ELb0EEENS1_36VarlenDynamicPersistentTileSchedulerILi128ELi48ELi128ELi128ELb1ELb1ELb0ELb1ELb0ELb1EEEEEEEEEvNT_6ParamsE,"a",@progbits
	.sectionflags	@""
	.align	4
.nv.constant0._ZN7cutlass13device_kernelIN5flash19enable_sm80_to_sm89INS1_16FlashAttnFwdSm80INS1_25CollectiveMainloopFwdSm80ILi4ELi1ELb0EN4cute5tupleIJNS5_1CILi128EEENS7_ILi48EEENS7_ILi96EEEEEELi96ENS_10bfloat16_tEfNS_4arch4Sm80ELb0ELb1ELb0ELb1ELb0ELb1ELb1ELb1EEENS1_21CollectiveEpilogueFwdINS6_IJS8_SA_S9_EEENS6_IJNS7_ILi1EEESI_SI_EEESC_SE_Li128ELb1ELb1ELb1ELb0EEENS1_36VarlenDynamicPersistentTileSchedulerILi128ELi48ELi128ELi128ELb1ELb1ELb0ELb1ELb0ELb1EEEEEEEEEvNT_6ParamsE:
	.zero		1976


//--------------------- .nv.constant0._ZN7cutlass13device_kernelIN5flash19enable_sm80_to_sm89INS1_16FlashAttnFwdSm80INS1_25CollectiveMainloopFwdSm80ILi4ELi1ELb0EN4cute5tupleIJNS5_1CILi128EEENS7_ILi64EEENS7_ILi96EEEEEELi96ENS_10bfloat16_tEfNS_4arch4Sm80ELb1ELb0ELb0ELb0ELb0ELb0ELb1ELb1EEENS1_21CollectiveEpilogueFwdINS6_IJS8_SA_S9_EEENS6_IJNS7_ILi1EEESI_SI_EEESC_SE_Li128ELb0ELb1ELb1ELb0EEENS1_30DynamicPersistentTileSchedulerILi128ELi128ELb1ELb1ELb0EEEEEEEEEvNT_6ParamsE --------------------------
	.section	.nv.constant0._ZN7cutlass13device_kernelIN5flash19enable_sm80_to_sm89INS1_16FlashAttnFwdSm80INS1_25CollectiveMainloopFwdSm80ILi4ELi1ELb0EN4cute5tupleIJNS5_1CILi128EEENS7_ILi64EEENS7_ILi96EEEEEELi96ENS_10bfloat16_tEfNS_4arch4Sm80ELb1ELb0ELb0ELb0ELb0ELb0ELb1ELb1EEENS1_21CollectiveEpilogueFwdINS6_IJS8_SA_S9_EEENS6_IJNS7_ILi1EEESI_SI_EEESC_SE_Li128ELb0ELb1ELb1ELb0EEENS1_30DynamicPersistentTileSchedulerILi128ELi128ELb1ELb1ELb0EEEEEEEEEvNT_6ParamsE,"a",@progbits
	.sectionflags	@""
	.align	4
.nv.constant0._ZN7cutlass13device_kernelIN5flash19enable_sm80_to_sm89INS1_16FlashAttnFwdSm80INS1_25CollectiveMainloopFwdSm80ILi4ELi1ELb0EN4cute5tupleIJNS5_1CILi128EEENS7_ILi64EEENS7_ILi96EEEEEELi96ENS_10bfloat16_tEfNS_4arch4Sm80ELb1ELb0ELb0ELb0ELb0ELb0ELb1ELb1EEENS1_21CollectiveEpilogueFwdINS6_IJS8_SA_S9_EEENS6_IJNS7_ILi1EEESI_SI_EEESC_SE_Li128ELb0ELb1ELb1ELb0EEENS1_30DynamicPersistentTileSchedulerILi128ELi128ELb1ELb1ELb0EEEEEEEEEvNT_6ParamsE:
	.zero		1960


//--------------------- .nv.constant0._ZN7cutlass13device_kernelIN5flash19enable_sm80_to_sm89INS1_16FlashAttnFwdSm80INS1_25CollectiveMainloopFwdSm80ILi4ELi1ELb0EN4cute5tupleIJNS5_1CILi128EEENS7_ILi48EEENS7_ILi96EEEEEELi96ENS_10bfloat16_tEfNS_4arch4Sm80ELb1ELb0ELb0ELb1ELb0ELb0ELb1ELb1EEENS1_21CollectiveEpilogueFwdINS6_IJS8_SA_S9_EEENS6_IJNS7_ILi1EEESI_SI_EEESC_SE_Li128ELb1ELb1ELb1ELb0EEENS1_36VarlenDynamicPersistentTileSchedulerILi128ELi48ELi128ELi128ELb1ELb1ELb0ELb1ELb1ELb1EEEEEEEEEvNT_6ParamsE --------------------------
	.section	.nv.constant0._ZN7cutlass13device_kernelIN5flash19enable_sm80_to_sm89INS1_16FlashAttnFwdSm80INS1_25CollectiveMainloopFwdSm80ILi4ELi1ELb0EN4cute5tupleIJNS5_1CILi128EEENS7_ILi48EEENS7_ILi96EEEEEELi96ENS_10bfloat16_tEfNS_4arch4Sm80ELb1ELb0ELb0ELb1ELb0ELb0ELb1ELb1EEENS1_21CollectiveEpilogueFwdINS6_IJS8_SA_S9_EEENS6_IJNS7_ILi1EEESI_SI_EEESC_SE_Li128ELb1ELb1ELb1ELb0EEENS1_36VarlenDynamicPersistentTileSchedulerILi128ELi48ELi128ELi128ELb1ELb1ELb0ELb1ELb1ELb1EEEEEEEEEvNT_6ParamsE,"a",@progbits
	.sectionflags	@""
	.align	4
.nv.constant0._ZN7cutlass13device_kernelIN5flash19enable_sm80_to_sm89INS1_16FlashAttnFwdSm80INS1_25CollectiveMainloopFwdSm80ILi4ELi1ELb0EN4cute5tupleIJNS5_1CILi128EEENS7_ILi48EEENS7_ILi96EEEEEELi96ENS_10bfloat16_tEfNS_4arch4Sm80ELb1ELb0ELb0ELb1ELb0ELb0ELb1ELb1EEENS1_21CollectiveEpilogueFwdINS6_IJS8_SA_S9_EEENS6_IJNS7_ILi1EEESI_SI_EEESC_SE_Li128ELb1ELb1ELb1ELb0EEENS1_36VarlenDynamicPersistentTileSchedulerILi128ELi48ELi128ELi128ELb1ELb1ELb0ELb1ELb1ELb1EEEEEEEEEvNT_6ParamsE:
	.zero		1976


//--------------------- .nv.constant0._ZN7cutlass13device_kernelIN5flash19enable_sm80_to_sm89INS1_16FlashAttnFwdSm80INS1_25CollectiveMainloopFwdSm80ILi4ELi1ELb0EN4cute5tupleIJNS5_1CILi128EEENS7_ILi48EEENS7_ILi96EEEEEELi96ENS_10bfloat16_tEfNS_4arch4Sm80ELb1ELb0ELb0ELb1ELb0ELb1ELb1ELb1EEENS1_21CollectiveEpilogueFwdINS6_IJS8_SA_S9_EEENS6_IJNS7_ILi1EEESI_SI_EEESC_SE_Li128ELb1ELb1ELb1ELb0EEENS1_36VarlenDynamicPersistentTileSchedulerILi128ELi48ELi128ELi128ELb1ELb1ELb0ELb1ELb1ELb1EEEEEEEEEvNT_6ParamsE --------------------------
	.section	.nv.constant0._ZN7cutlass13device_kernelIN5flash19enable_sm80_to_sm89INS1_16FlashAttnFwdSm80INS1_25CollectiveMainloopFwdSm80ILi4ELi1ELb0EN4cute5tupleIJNS5_1CILi128EEENS7_ILi48EEENS7_ILi96EEEEEELi96ENS_10bfloat16_tEfNS_4arch4Sm80ELb1ELb0ELb0ELb1ELb0ELb1ELb1ELb1EEENS1_21CollectiveEpilogueFwdINS6_IJS8_SA_S9_EEENS6_IJNS7_ILi1EEESI_SI_EEESC_SE_Li128ELb1ELb1ELb1ELb0EEENS1_36VarlenDynamicPersistentTileSchedulerILi128ELi48ELi128ELi128ELb1ELb1ELb0ELb1ELb1ELb1EEEEEEEEEvNT_6ParamsE,"a",@progbits
	.sectionflags	@""
	.align	4
.nv.constant0._ZN7cutlass13device_kernelIN5flash19enable_sm80_to_sm89INS1_16FlashAttnFwdSm80INS1_25CollectiveMainloopFwdSm80ILi4ELi1ELb0EN4cute5tupleIJNS5_1CILi128EEENS7_ILi48EEENS7_ILi96EEEEEELi96ENS_10bfloat16_tEfNS_4arch4Sm80ELb1ELb0ELb0ELb1ELb0ELb1ELb1ELb1EEENS1_21CollectiveEpilogueFwdINS6_IJS8_SA_S9_EEENS6_IJNS7_ILi1EEESI_SI_EEESC_SE_Li128ELb1ELb1ELb1ELb0EEENS1_36VarlenDynamicPersistentTileSchedulerILi128ELi48ELi128ELi128ELb1ELb1ELb0ELb1ELb1ELb1EEEEEEEEEvNT_6ParamsE:
	.zero		1976


//--------------------- SYMBOLS --------------------------

	.type		.nv.reservedSmem.offset0,@object
	.size		.nv.reservedSmem.offset0,0x4
